	.headerflags	@"EF_CUDA_TEXMODE_UNIFIED EF_CUDA_64BIT_ADDRESS EF_CUDA_SM86 EF_CUDA_VIRTUAL_SM(EF_CUDA_SM86)"
	.elftype	@"ET_EXEC"


//--------------------- .nv.info                  --------------------------
	.section	.nv.info,"",@"SHT_CUDA_INFO"
	.align	4


	//----- nvinfo : EIATTR_REGCOUNT
	.align		4
        /*0000*/ 	.byte	0x04, 0x2f
        /*0002*/ 	.short	(.L_1 - .L_0)
	.align		4
.L_0:
        /*0004*/ 	.word	index@(triton_mm)
        /*0008*/ 	.word	0x000000a8


	//----- nvinfo : EIATTR_MAX_STACK_SIZE
	.align		4
.L_1:
        /*000c*/ 	.byte	0x04, 0x23
        /*000e*/ 	.short	(.L_3 - .L_2)
	.align		4
.L_2:
        /*0010*/ 	.word	index@(triton_mm)
        /*0014*/ 	.word	0x00000000


	//----- nvinfo : EIATTR_MIN_STACK_SIZE
	.align		4
.L_3:
        /*0018*/ 	.byte	0x04, 0x12
        /*001a*/ 	.short	(.L_5 - .L_4)
	.align		4
.L_4:
        /*001c*/ 	.word	index@(triton_mm)
        /*0020*/ 	.word	0x00000000


	//----- nvinfo : EIATTR_FRAME_SIZE
	.align		4
.L_5:
        /*0024*/ 	.byte	0x04, 0x11
        /*0026*/ 	.short	(.L_7 - .L_6)
	.align		4
.L_6:
        /*0028*/ 	.word	index@(triton_mm)
        /*002c*/ 	.word	0x00000000
.L_7:


//--------------------- .nv.info.triton_mm        --------------------------
	.section	.nv.info.triton_mm,"",@"SHT_CUDA_INFO"
	.align	4


	//----- nvinfo : EIATTR_CUDA_API_VERSION
	.align		4
        /*0000*/ 	.byte	0x04, 0x37
        /*0002*/ 	.short	(.L_9 - .L_8)
.L_8:
        /*0004*/ 	.word	0x0000007b


	//----- nvinfo : EIATTR_SW2861232_WAR
	.align		4
.L_9:
        /*0008*/ 	.byte	0x01, 0x35
	.zero		2


	//----- nvinfo : EIATTR_PARAM_CBANK
	.align		4
        /*000c*/ 	.byte	0x04, 0x0a
        /*000e*/ 	.short	(.L_11 - .L_10)
	.align		4
.L_10:
        /*0010*/ 	.word	index@(.nv.constant0.triton_mm)
        /*0014*/ 	.short	0x0160
        /*0016*/ 	.short	0x0024


	//----- nvinfo : EIATTR_CBANK_PARAM_SIZE
	.align		4
.L_11:
        /*0018*/ 	.byte	0x03, 0x19
        /*001a*/ 	.short	0x0024


	//----- nvinfo : EIATTR_KPARAM_INFO
	.align		4
        /*001c*/ 	.byte	0x04, 0x17
        /*001e*/ 	.short	(.L_13 - .L_12)
.L_12:
        /*0020*/ 	.word	0x00000000
        /*0024*/ 	.short	0x0004
        /*0026*/ 	.short	0x0020
        /*0028*/ 	.byte	0x00, 0xf0, 0x11, 0x00


	//----- nvinfo : EIATTR_KPARAM_INFO
	.align		4
.L_13:
        /*002c*/ 	.byte	0x04, 0x17
        /*002e*/ 	.short	(.L_15 - .L_14)
.L_14:
        /*0030*/ 	.word	0x00000000
        /*0034*/ 	.short	0x0003
        /*0036*/ 	.short	0x0018
        /*0038*/ 	.byte	0x00, 0xf0, 0x21, 0x00


	//----- nvinfo : EIATTR_KPARAM_INFO
	.align		4
.L_15:
        /*003c*/ 	.byte	0x04, 0x17
        /*003e*/ 	.short	(.L_17 - .L_16)
.L_16:
        /*0040*/ 	.word	0x00000000
        /*0044*/ 	.short	0x0002
        /*0046*/ 	.short	0x0010
        /*0048*/ 	.byte	0x00, 0xf0, 0x21, 0x00


	//----- nvinfo : EIATTR_KPARAM_INFO
	.align		4
.L_17:
        /*004c*/ 	.byte	0x04, 0x17
        /*004e*/ 	.short	(.L_19 - .L_18)
.L_18:
        /*0050*/ 	.word	0x00000000
        /*0054*/ 	.short	0x0001
        /*0056*/ 	.short	0x0008
        /*0058*/ 	.byte	0x00, 0xf0, 0x21, 0x00


	//----- nvinfo : EIATTR_KPARAM_INFO
	.align		4
.L_19:
        /*005c*/ 	.byte	0x04, 0x17
        /*005e*/ 	.short	(.L_21 - .L_20)
.L_20:
        /*0060*/ 	.word	0x00000000
        /*0064*/ 	.short	0x0000
        /*0066*/ 	.short	0x0000
        /*0068*/ 	.byte	0x00, 0xf0, 0x21, 0x00


	//----- nvinfo : EIATTR_MAXREG_COUNT
	.align		4
.L_21:
        /*006c*/ 	.byte	0x03, 0x1b
        /*006e*/ 	.short	0x00ff


	//----- nvinfo : EIATTR_EXIT_INSTR_OFFSETS
	.align		4
        /*0070*/ 	.byte	0x04, 0x1c
        /*0072*/ 	.short	(.L_23 - .L_22)


	//   ....[0]....
.L_22:
        /*0074*/ 	.word	0x00000040


	//   ....[1]....
        /*0078*/ 	.word	0x0000b4b0


	//   ....[2]....
        /*007c*/ 	.word	0x0000b4d0


	//----- nvinfo : EIATTR_MAX_THREADS
	.align		4
.L_23:
        /*0080*/ 	.byte	0x04, 0x05
        /*0082*/ 	.short	(.L_25 - .L_24)
.L_24:
        /*0084*/ 	.word	0x00000080
        /*0088*/ 	.word	0x00000001
        /*008c*/ 	.word	0x00000001
.L_25:


//--------------------- .nv.rel.action            --------------------------
	.section	.nv.rel.action,"",@"SHT_CUDA_RELOCINFO"
	.align	8
	.sectionentsize	8
        /*0000*/ 	.byte	0x73, 0x00, 0x00, 0x00, 0x00, 0x00, 0x00, 0x00, 0x00, 0x00, 0x00, 0x11, 0x25, 0x00, 0x05, 0x36


//--------------------- .nv.constant0.triton_mm   --------------------------
	.section	.nv.constant0.triton_mm,"a",@progbits
	.align	4
.nv.constant0.triton_mm:
	.zero		388


//--------------------- .text.triton_mm           --------------------------
	.section	.text.triton_mm,"ax",@progbits
	.sectionflags	@"SHF_BARRIERS=1"
	.sectioninfo	@"SHI_REGISTERS=168"
	.align	128
        .global         triton_mm
        .type           triton_mm,@function
        .size           triton_mm,(.L_x_3 - triton_mm)
        .other          triton_mm,@"STO_CUDA_ENTRY STV_DEFAULT"
triton_mm:
.text.triton_mm:
[----:B------:R-:W-:-:S02]  /*0000*/  MOV R1, c[0x0][0x28] ;  /* 0x00000a0000017a02 */ /* 0x000fc40000000f00 */
[----:B------:R-:W-:-:S05]  /*0010*/  MOV R0, c[0x0][0x180] ;  /* 0x0000600000007a02 */ /* 0x000fca0000000f00 */
[----:B------:R-:W-:-:S05]  /*0020*/  IMAD R2, R0, 0x1900, RZ ;  /* 0x0000190000027824 */ /* 0x000fca00078e02ff */
[----:B------:R-:W-:-:S13]  /*0030*/  ISETP.NE.AND P0, PT, R2, RZ, PT ;  /* 0x000000ff0200720c */ /* 0x000fda0003f05270 */
[----:B------:R-:W-:Y:S05]  /*0040*/  @!P0 EXIT ;  /* 0x000000000000894d */ /* 0x000fea0003800000 */
[----:B------:R-:W1:Y:S01]  /*0050*/  S2R R10, SR_CTAID.X ;  /* 0x00000000000a7919 */ /* 0x000e620000002500 */
[----:B------:R-:W-:Y:S01]  /*0060*/  IMAD R0, R0, 0x32, RZ ;  /* 0x0000003200007824 */ /* 0x000fe200078e02ff */
[----:B------:R-:W-:Y:S01]  /*0070*/  MOV R29, 0x4 ;  /* 0x00000004001d7802 */ /* 0x000fe20000000f00 */
[----:B------:R-:W-:Y:S01]  /*0080*/  ULDC.64 UR8, c[0x0][0x118] ;  /* 0x0000460000087ab9 */ /* 0x000fe20000000a00 */
[----:B------:R-:W2:Y:S01]  /*0090*/  S2R R20, SR_TID.X ;  /* 0x0000000000147919 */ /* 0x000ea20000002100 */
[----:B------:R-:W-:Y:S01]  /*00a0*/  MOV R119, 0x1 ;  /* 0x0000000100777802 */ /* 0x000fe20000000f00 */
[----:B------:R-:W-:Y:S01]  /*00b0*/  CS2R R92, SRZ ;  /* 0x00000000005c7805 */ /* 0x000fe2000001ff00 */
[----:B------:R-:W-:Y:S01]  /*00c0*/  IADD3 R2, R0, 0x7f, RZ ;  /* 0x0000007f00027810 */ /* 0x000fe20007ffe0ff */
[----:B------:R-:W-:Y:S01]  /*00d0*/  CS2R R94, SRZ ;  /* 0x00000000005e7805 */ /* 0x000fe2000001ff00 */
[----:B------:R-:W-:Y:S01]  /*00e0*/  IABS R15, R0 ;  /* 0x00000000000f7213 */ /* 0x000fe20000000000 */
[----:B------:R-:W-:Y:S01]  /*00f0*/  CS2R R96, SRZ ;  /* 0x0000000000607805 */ /* 0x000fe2000001ff00 */
[----:B------:R-:W-:Y:S01]  /*0100*/  MOV R123, 0xffffffe0 ;  /* 0xffffffe0007b7802 */ /* 0x000fe20000000f00 */
[----:B------:R-:W-:Y:S01]  /*0110*/  CS2R R98, SRZ ;  /* 0x0000000000627805 */ /* 0x000fe2000001ff00 */
        /* <DEDUP_REMOVED lines=11> */
[----:B-1----:R-:W-:Y:S01]  /*01d0*/  SHF.R.S32.HI R3, RZ, 0x1f, R10 ;  /* 0x0000001fff037819 */ /* 0x002fe2000001140a */
[----:B------:R-:W-:Y:S01]  /*01e0*/  CS2R R70, SRZ ;  /* 0x0000000000467805 */ /* 0x000fe2000001ff00 */
[-C--:B------:R-:W-:Y:S01]  /*01f0*/  IABS R12, R10.reuse ;  /* 0x0000000a000c7213 */ /* 0x080fe20000000000 */
[----:B------:R-:W-:Y:S01]  /*0200*/  CS2R R72, SRZ ;  /* 0x0000000000487805 */ /* 0x000fe2000001ff00 */
[----:B------:R-:W-:Y:S01]  /*0210*/  LEA.HI R4, R3, R10, RZ, 0x4 ;  /* 0x0000000a03047211 */ /* 0x000fe200078f20ff */
[----:B------:R-:W-:Y:S01]  /*0220*/  CS2R R74, SRZ ;  /* 0x00000000004a7805 */ /* 0x000fe2000001ff00 */
[----:B------:R-:W-:Y:S01]  /*0230*/  SHF.R.S32.HI R3, RZ, 0x1f, R2 ;  /* 0x0000001fff037819 */ /* 0x000fe20000011402 */
[----:B------:R-:W-:Y:S01]  /*0240*/  CS2R R64, SRZ ;  /* 0x0000000000407805 */ /* 0x000fe2000001ff00 */
[----:B------:R-:W-:Y:S01]  /*0250*/  SHF.R.S32.HI R5, RZ, 0x4, R4 ;  /* 0x00000004ff057819 */ /* 0x000fe20000011404 */
[----:B------:R-:W-:Y:S01]  /*0260*/  CS2R R66, SRZ ;  /* 0x0000000000427805 */ /* 0x000fe2000001ff00 */
[----:B------:R-:W-:Y:S01]  /*0270*/  LEA.HI R3, R3, R2, RZ, 0x7 ;  /* 0x0000000203037211 */ /* 0x000fe200078f38ff */
[----:B------:R-:W-:Y:S01]  /*0280*/  CS2R R108, SRZ ;  /* 0x00000000006c7805 */ /* 0x000fe2000001ff00 */
[----:B------:R-:W-:Y:S01]  /*0290*/  SHF.L.U32 R6, R5, 0x3, RZ ;  /* 0x0000000305067819 */ /* 0x000fe200000006ff */
[----:B------:R-:W-:Y:S01]  /*02a0*/  CS2R R110, SRZ ;  /* 0x00000000006e7805 */ /* 0x000fe2000001ff00 */
[----:B------:R-:W-:Y:S01]  /*02b0*/  LOP3.LUT R4, R4, 0xfffffff0, RZ, 0xc0, !PT ;  /* 0xfffffff004047812 */ /* 0x000fe200078ec0ff */
[----:B------:R-:W-:Y:S01]  /*02c0*/  UMOV UR4, URZ ;  /* 0x0000003f00047c82 */ /* 0x000fe20008000000 */
[----:B------:R-:W-:Y:S01]  /*02d0*/  LEA.HI.SX32 R3, R3, -R6, 0x19 ;  /* 0x8000000603037211 */ /* 0x000fe200078fcaff */
[----:B------:R-:W-:Y:S01]  /*02e0*/  UMOV UR6, URZ ;  /* 0x0000003f00067c82 */ /* 0x000fe20008000000 */
[----:B------:R-:W-:Y:S01]  /*02f0*/  IADD3 R4, -R4, R10, RZ ;  /* 0x0000000a04047210 */ /* 0x000fe20007ffe1ff */
[----:B------:R-:W-:Y:S01]  /*0300*/  UMOV UR7, URZ ;  /* 0x0000003f00077c82 */ /* 0x000fe20008000000 */
[----:B------:R-:W-:Y:S01]  /*0310*/  IMNMX R5, R3, 0x8, PT ;  /* 0x0000000803057817 */ /* 0x000fe20003800200 */
[----:B------:R-:W-:Y:S01]  /*0320*/  UMOV UR5, URZ ;  /* 0x0000003f00057c82 */ /* 0x000fe20008000000 */
[----:B------:R-:W-:-:S02]  /*0330*/  ISETP.GE.AND P1, PT, R10, RZ, PT ;  /* 0x000000ff0a00720c */ /* 0x000fc40003f26270 */
[-C--:B------:R-:W-:Y:S02]  /*0340*/  IABS R11, R5.reuse ;  /* 0x00000005000b7213 */ /* 0x080fe40000000000 */
[----:B------:R-:W-:Y:S02]  /*0350*/  IABS R13, R5 ;  /* 0x00000005000d7213 */ /* 0x000fe40000000000 */
[----:B------:R-:W1:Y:S01]  /*0360*/  I2F.RP R7, R11 ;  /* 0x0000000b00077306 */ /* 0x000e620000209400 */
[C---:B--2---:R-:W-:Y:S02]  /*0370*/  SHF.L.U32 R122, R20.reuse, 0x2, RZ ;  /* 0x00000002147a7819 */ /* 0x044fe400000006ff */
[----:B------:R-:W-:-:S04]  /*0380*/  SHF.L.U32 R120, R20, 0x3, RZ ;  /* 0x0000000314787819 */ /* 0x000fc800000006ff */
[----:B------:R-:W-:Y:S01]  /*0390*/  LOP3.LUT R120, R120, 0xf80, RZ, 0xc0, !PT ;  /* 0x00000f8078787812 */ /* 0x000fe200078ec0ff */
[----:B-1----:R-:W1:Y:S02]  /*03a0*/  MUFU.RCP R7, R7 ;  /* 0x0000000700077308 */ /* 0x002e640000001000 */
[----:B-1----:R-:W-:-:S06]  /*03b0*/  IADD3 R2, R7, 0xffffffe, RZ ;  /* 0x0ffffffe07027810 */ /* 0x002fcc0007ffe0ff */
[----:B------:R-:W1:Y:S08]  /*03c0*/  I2F.RP R7, R15 ;  /* 0x0000000f00077306 */ /* 0x000e700000209400 */
[----:B------:R2:W3:Y:S08]  /*03d0*/  F2I.FTZ.U32.TRUNC.NTZ R3, R2 ;  /* 0x0000000200037305 */ /* 0x0004f0000021f000 */
[----:B-1----:R-:W1:Y:S01]  /*03e0*/  MUFU.RCP R7, R7 ;  /* 0x0000000700077308 */ /* 0x002e620000001000 */
[----:B--2---:R-:W-:-:S02]  /*03f0*/  MOV R2, RZ ;  /* 0x000000ff00027202 */ /* 0x004fc40000000f00 */
[----:B---3--:R-:W-:-:S05]  /*0400*/  IADD3 R8, RZ, -R3, RZ ;  /* 0x80000003ff087210 */ /* 0x008fca0007ffe0ff */
[----:B------:R-:W-:Y:S01]  /*0410*/  IMAD R9, R8, R11, RZ ;  /* 0x0000000b08097224 */ /* 0x000fe200078e02ff */
[----:B------:R-:W-:Y:S02]  /*0420*/  MOV R8, R12 ;  /* 0x0000000c00087202 */ /* 0x000fe40000000f00 */
[----:B------:R-:W-:Y:S01]  /*0430*/  IABS R12, R4 ;  /* 0x00000004000c7213 */ /* 0x000fe20000000000 */
[----:B------:R-:W-:Y:S01]  /*0440*/  IMAD.HI.U32 R3, R3, R9, R2 ;  /* 0x0000000903037227 */ /* 0x000fe200078e0002 */
[----:B------:R-:W-:Y:S02]  /*0450*/  IADD3 R9, RZ, -R13, RZ ;  /* 0x8000000dff097210 */ /* 0x000fe40007ffe0ff */
[----:B------:R-:W-:-:S03]  /*0460*/  LOP3.LUT R4, R4, R5, RZ, 0x3c, !PT ;  /* 0x0000000504047212 */ /* 0x000fc600078e3cff */
[----:B------:R-:W-:Y:S01]  /*0470*/  IMAD.HI.U32 R2, R3, R8, RZ ;  /* 0x0000000803027227 */ /* 0x000fe200078e00ff */
[----:B------:R-:W-:-:S03]  /*0480*/  ISETP.GE.AND P3, PT, R4, RZ, PT ;  /* 0x000000ff0400720c */ /* 0x000fc60003f66270 */
[-C--:B------:R-:W-:Y:S02]  /*0490*/  IMAD R2, R2, R9.reuse, R8 ;  /* 0x0000000902027224 */ /* 0x080fe400078e0208 */
[----:B------:R-:W-:Y:S01]  /*04a0*/  IMAD.HI.U32 R8, R3, R12, RZ ;  /* 0x0000000c03087227 */ /* 0x000fe200078e00ff */
[----:B-1----:R-:W-:Y:S02]  /*04b0*/  IADD3 R3, R7, 0xffffffe, RZ ;  /* 0x0ffffffe07037810 */ /* 0x002fe40007ffe0ff */
[C---:B------:R-:W-:Y:S01]  /*04c0*/  ISETP.GT.U32.AND P0, PT, R11.reuse, R2, PT ;  /* 0x000000020b00720c */ /* 0x040fe20003f04070 */
[----:B------:R-:W-:Y:S01]  /*04d0*/  IMAD R9, R8, R9, R12 ;  /* 0x0000000908097224 */ /* 0x000fe200078e020c */
[----:B------:R-:W-:Y:S02]  /*04e0*/  LOP3.LUT R7, RZ, R5, RZ, 0x33, !PT ;  /* 0x00000005ff077212 */ /* 0x000fe400078e33ff */
[----:B------:R-:W1:Y:S02]  /*04f0*/  F2I.FTZ.U32.TRUNC.NTZ R3, R3 ;  /* 0x0000000300037305 */ /* 0x000e64000021f000 */
[----:B------:R-:W-:-:S07]  /*0500*/  ISETP.GT.U32.AND P2, PT, R11, R9, PT ;  /* 0x000000090b00720c */ /* 0x000fce0003f44070 */
[----:B------:R-:W-:-:S04]  /*0510*/  @!P0 IADD3 R2, R2, -R11, RZ ;  /* 0x8000000b02028210 */ /* 0x000fc80007ffe0ff */
[----:B------:R-:W-:Y:S02]  /*0520*/  ISETP.GT.U32.AND P0, PT, R11, R2, PT ;  /* 0x000000020b00720c */ /* 0x000fe40003f04070 */
[----:B------:R-:W-:Y:S02]  /*0530*/  @!P2 IADD3 R9, R9, -R11, RZ ;  /* 0x8000000b0909a210 */ /* 0x000fe40007ffe0ff */
[----:B-1----:R-:W-:Y:S02]  /*0540*/  IADD3 R10, RZ, -R3, RZ ;  /* 0x80000003ff0a7210 */ /* 0x002fe40007ffe0ff */
[----:B------:R-:W-:-:S07]  /*0550*/  @!P2 IADD3 R8, R8, 0x1, RZ ;  /* 0x000000010808a810 */ /* 0x000fce0007ffe0ff */
[-C--:B------:R-:W-:Y:S02]  /*0560*/  @!P0 IADD3 R2, R2, -R11.reuse, RZ ;  /* 0x8000000b02028210 */ /* 0x080fe40007ffe0ff */
[----:B------:R-:W-:Y:S02]  /*0570*/  ISETP.NE.AND P0, PT, R5, RZ, PT ;  /* 0x000000ff0500720c */ /* 0x000fe40003f05270 */
[----:B------:R-:W-:Y:S02]  /*0580*/  @!P1 IADD3 R2, -R2, RZ, RZ ;  /* 0x000000ff02029210 */ /* 0x000fe40007ffe1ff */
[----:B------:R-:W-:Y:S02]  /*0590*/  ISETP.GE.U32.AND P1, PT, R9, R11, PT ;  /* 0x0000000b0900720c */ /* 0x000fe40003f26070 */
[----:B------:R-:W-:Y:S02]  /*05a0*/  SEL R5, R7, R2, !P0 ;  /* 0x0000000207057207 */ /* 0x000fe40004000000 */
[----:B------:R-:W-:-:S02]  /*05b0*/  SHF.R.U32.HI R2, RZ, 0x3, R20 ;  /* 0x00000003ff027819 */ /* 0x000fc40000011614 */
[----:B------:R-:W-:Y:S02]  /*05c0*/  IADD3 R118, R6, R5, RZ ;  /* 0x0000000506767210 */ /* 0x000fe40007ffe0ff */
[----:B------:R-:W-:Y:S02]  /*05d0*/  MOV R6, R10 ;  /* 0x0000000a00067202 */ /* 0x000fe40000000f00 */
[----:B------:R-:W-:Y:S02]  /*05e0*/  SGXT.U32 R5, R2, 0x4 ;  /* 0x000000040205781a */ /* 0x000fe40000000000 */
[----:B------:R-:W-:Y:S01]  /*05f0*/  SHF.L.U32 R118, R118, 0x7, RZ ;  /* 0x0000000776767819 */ /* 0x000fe200000006ff */
[----:B------:R-:W-:Y:S01]  /*0600*/  IMAD R9, R6, R15, RZ ;  /* 0x0000000f06097224 */ /* 0x000fe200078e02ff */
[----:B------:R-:W-:Y:S02]  /*0610*/  MOV R2, RZ ;  /* 0x000000ff00027202 */ /* 0x000fe40000000f00 */
[----:B------:R-:W-:-:S02]  /*0620*/  LOP3.LUT R14, R118, R5, RZ, 0xfc, !PT ;  /* 0x00000005760e7212 */ /* 0x000fc400078efcff */
[----:B------:R-:W-:Y:S01]  /*0630*/  IABS R10, R0 ;  /* 0x00000000000a7213 */ /* 0x000fe20000000000 */
[----:B------:R-:W-:Y:S01]  /*0640*/  IMAD.HI.U32 R2, R3, R9, R2 ;  /* 0x0000000903027227 */ /* 0x000fe200078e0002 */
[----:B------:R-:W-:Y:S02]  /*0650*/  IABS R4, R14 ;  /* 0x0000000e00047213 */ /* 0x000fe40000000000 */
[--C-:B------:R-:W-:Y:S02]  /*0660*/  LOP3.LUT R16, R118, 0x10, R5.reuse, 0xfe, !PT ;  /* 0x0000001076107812 */ /* 0x100fe400078efe05 */
[----:B------:R-:W-:Y:S01]  /*0670*/  IADD3 R12, RZ, -R10, RZ ;  /* 0x8000000aff0c7210 */ /* 0x000fe20007ffe0ff */
[----:B------:R-:W-:Y:S01]  /*0680*/  IMAD.HI.U32 R3, R2, R4, RZ ;  /* 0x0000000402037227 */ /* 0x000fe200078e00ff */
[----:B------:R-:W-:Y:S02]  /*0690*/  IABS R9, R16 ;  /* 0x0000001000097213 */ /* 0x000fe40000000000 */
[----:B------:R-:W-:Y:S01]  /*06a0*/  @P1 IADD3 R8, R8, 0x1, RZ ;  /* 0x0000000108081810 */ /* 0x000fe20007ffe0ff */
[----:B------:R-:W-:Y:S01]  /*06b0*/  IMAD R4, R3, R12, R4 ;  /* 0x0000000c03047224 */ /* 0x000fe200078e0204 */
[----:B------:R-:W-:Y:S01]  /*06c0*/  LOP3.LUT R18, R118, 0x20, R5, 0xfe, !PT ;  /* 0x0000002076127812 */ /* 0x000fe200078efe05 */
[----:B------:R-:W-:Y:S01]  /*06d0*/  IMAD.HI.U32 R3, R2, R9, RZ ;  /* 0x0000000902037227 */ /* 0x000fe200078e00ff */
[----:B------:R-:W-:-:S02]  /*06e0*/  @!P3 IADD3 R8, -R8, RZ, RZ ;  /* 0x000000ff0808b210 */ /* 0x000fc40007ffe1ff */
[----:B------:R-:W-:Y:S01]  /*06f0*/  ISETP.GT.U32.AND P1, PT, R15, R4, PT ;  /* 0x000000040f00720c */ /* 0x000fe20003f24070 */
[----:B------:R-:W-:Y:S01]  /*0700*/  IMAD R6, R3, R12, R9 ;  /* 0x0000000c03067224 */ /* 0x000fe200078e0209 */
[----:B------:R-:W-:Y:S02]  /*0710*/  SEL R117, R7, R8, !P0 ;  /* 0x0000000807757207 */ /* 0x000fe40004000000 */
[----:B------:R-:W-:Y:S02]  /*0720*/  IABS R7, R18 ;  /* 0x0000001200077213 */ /* 0x000fe40000000000 */
[----:B------:R-:W-:Y:S02]  /*0730*/  ISETP.GT.U32.AND P6, PT, R15, R6, PT ;  /* 0x000000060f00720c */ /* 0x000fe40003fc4070 */
[--C-:B------:R-:W-:Y:S01]  /*0740*/  LOP3.LUT R21, R118, 0x30, R5.reuse, 0xfe, !PT ;  /* 0x0000003076157812 */ /* 0x100fe200078efe05 */
[----:B------:R-:W-:Y:S01]  /*0750*/  IMAD.HI.U32 R3, R2, R7, RZ ;  /* 0x0000000702037227 */ /* 0x000fe200078e00ff */
[----:B------:R-:W-:-:S02]  /*0760*/  LOP3.LUT R22, R118, 0x40, R5, 0xfe, !PT ;  /* 0x0000004076167812 */ /* 0x000fc400078efe05 */
[----:B------:R-:W-:Y:S01]  /*0770*/  IABS R11, R21 ;  /* 0x00000015000b7213 */ /* 0x000fe20000000000 */
[----:B------:R-:W-:Y:S01]  /*0780*/  IMAD R7, R3, R12, R7 ;  /* 0x0000000c03077224 */ /* 0x000fe200078e0207 */
[----:B------:R-:W-:Y:S02]  /*0790*/  LOP3.LUT R23, R118, 0x50, R5, 0xfe, !PT ;  /* 0x0000005076177812 */ /* 0x000fe400078efe05 */
[----:B------:R-:W-:Y:S01]  /*07a0*/  IABS R13, R22 ;  /* 0x00000016000d7213 */ /* 0x000fe20000000000 */
[----:B------:R-:W-:Y:S01]  /*07b0*/  IMAD.HI.U32 R3, R2, R11, RZ ;  /* 0x0000000b02037227 */ /* 0x000fe200078e00ff */
[----:B------:R-:W-:Y:S02]  /*07c0*/  IABS R17, R23 ;  /* 0x0000001700117213 */ /* 0x000fe40000000000 */
[----:B------:R-:W-:Y:S01]  /*07d0*/  @!P1 IADD3 R4, R4, -R15, RZ ;  /* 0x8000000f04049210 */ /* 0x000fe20007ffe0ff */
[----:B------:R-:W-:Y:S01]  /*07e0*/  IMAD.HI.U32 R9, R2, R13, RZ ;  /* 0x0000000d02097227 */ /* 0x000fe200078e00ff */
[----:B------:R-:W-:-:S02]  /*07f0*/  ISETP.GT.U32.AND P0, PT, R15, R7, PT ;  /* 0x000000070f00720c */ /* 0x000fc40003f04070 */
[----:B------:R-:W-:Y:S01]  /*0800*/  LOP3.LUT R24, R118, 0x60, R5, 0xfe, !PT ;  /* 0x0000006076187812 */ /* 0x000fe200078efe05 */
[----:B------:R-:W-:Y:S01]  /*0810*/  IMAD R8, R3, R12, R11 ;  /* 0x0000000c03087224 */ /* 0x000fe200078e020b */
[----:B------:R-:W-:Y:S01]  /*0820*/  @!P6 IADD3 R6, R6, -R15, RZ ;  /* 0x8000000f0606e210 */ /* 0x000fe20007ffe0ff */
[----:B------:R-:W-:Y:S01]  /*0830*/  IMAD.HI.U32 R3, R2, R17, RZ ;  /* 0x0000001102037227 */ /* 0x000fe200078e00ff */
[----:B------:R-:W-:Y:S02]  /*0840*/  ISETP.GT.U32.AND P6, PT, R15, R4, PT ;  /* 0x000000040f00720c */ /* 0x000fe40003fc4070 */
[----:B------:R-:W-:Y:S01]  /*0850*/  IABS R19, R24 ;  /* 0x0000001800137213 */ /* 0x000fe20000000000 */
[-C--:B------:R-:W-:Y:S01]  /*0860*/  IMAD R9, R9, R12.reuse, R13 ;  /* 0x0000000c09097224 */ /* 0x080fe200078e020d */
[----:B------:R-:W-:Y:S01]  /*0870*/  SHF.R.U32.HI R13, RZ, 0x4, R20 ;  /* 0x00000004ff0d7819 */ /* 0x000fe20000011614 */
[----:B------:R-:W-:Y:S01]  /*0880*/  IMAD R10, R3, R12, R17 ;  /* 0x0000000c030a7224 */ /* 0x000fe200078e0211 */
[----:B------:R-:W-:Y:S01]  /*0890*/  LOP3.LUT R17, R118, 0x70, R5, 0xfe, !PT ;  /* 0x0000007076117812 */ /* 0x000fe200078efe05 */
[----:B------:R-:W-:Y:S01]  /*08a0*/  IMAD.HI.U32 R11, R2, R19, RZ ;  /* 0x00000013020b7227 */ /* 0x000fe200078e00ff */
[----:B------:R-:W-:-:S02]  /*08b0*/  SGXT.U32 R3, R13, 0x3 ;  /* 0x000000030d03781a */ /* 0x000fc40000000000 */
[----:B------:R-:W-:Y:S01]  /*08c0*/  IABS R13, R17 ;  /* 0x00000011000d7213 */ /* 0x000fe20000000000 */
[----:B------:R-:W-:Y:S01]  /*08d0*/  IMAD R11, R11, R12, R19 ;  /* 0x0000000c0b0b7224 */ /* 0x000fe200078e0213 */
[----:B------:R-:W-:Y:S02]  /*08e0*/  @!P0 IADD3 R7, R7, -R15, RZ ;  /* 0x8000000f07078210 */ /* 0x000fe40007ffe0ff */
[----:B------:R-:W-:Y:S02]  /*08f0*/  LOP3.LUT R118, R118, R3, RZ, 0xfc, !PT ;  /* 0x0000000376767212 */ /* 0x000fe400078efcff */
[----:B------:R-:W-:Y:S02]  /*0900*/  @!P6 IADD3 R4, R4, -R15, RZ ;  /* 0x8000000f0404e210 */ /* 0x000fe40007ffe0ff */
[----:B------:R-:W-:Y:S02]  /*0910*/  ISETP.GT.U32.AND P4, PT, R15, R8, PT ;  /* 0x000000080f00720c */ /* 0x000fe40003f84070 */
[----:B------:R-:W-:-:S02]  /*0920*/  MOV R3, R13 ;  /* 0x0000000d00037202 */ /* 0x000fc40000000f00 */
[C---:B------:R-:W-:Y:S02]  /*0930*/  ISETP.GT.U32.AND P6, PT, R15.reuse, R7, PT ;  /* 0x000000070f00720c */ /* 0x040fe40003fc4070 */
[C---:B------:R-:W-:Y:S01]  /*0940*/  ISETP.GT.U32.AND P3, PT, R15.reuse, R10, PT ;  /* 0x0000000a0f00720c */ /* 0x040fe20003f64070 */
[----:B------:R-:W-:Y:S01]  /*0950*/  IMAD.HI.U32 R2, R2, R3, RZ ;  /* 0x0000000302027227 */ /* 0x000fe200078e00ff */
[C---:B------:R-:W-:Y:S02]  /*0960*/  ISETP.GT.U32.AND P5, PT, R15.reuse, R11, PT ;  /* 0x0000000b0f00720c */ /* 0x040fe40003fa4070 */
[C---:B------:R-:W-:Y:S01]  /*0970*/  ISETP.GT.U32.AND P2, PT, R15.reuse, R9, PT ;  /* 0x000000090f00720c */ /* 0x040fe20003f44070 */
[----:B------:R-:W-:Y:S01]  /*0980*/  IMAD R2, R2, R12, R3 ;  /* 0x0000000c02027224 */ /* 0x000fe200078e0203 */
[----:B------:R-:W-:Y:S02]  /*0990*/  ISETP.GT.U32.AND P1, PT, R15, R6, PT ;  /* 0x000000060f00720c */ /* 0x000fe40003f24070 */
[----:B------:R-:W-:-:S02]  /*09a0*/  @!P4 IADD3 R8, R8, -R15, RZ ;  /* 0x8000000f0808c210 */ /* 0x000fc40007ffe0ff */
[----:B------:R-:W-:Y:S02]  /*09b0*/  ISETP.GE.AND P0, PT, R14, RZ, PT ;  /* 0x000000ff0e00720c */ /* 0x000fe40003f06270 */
[-C--:B------:R-:W-:Y:S02]  /*09c0*/  @!P6 IADD3 R7, R7, -R15.reuse, RZ ;  /* 0x8000000f0707e210 */ /* 0x080fe40007ffe0ff */
[-C--:B------:R-:W-:Y:S02]  /*09d0*/  @!P3 IADD3 R10, R10, -R15.reuse, RZ ;  /* 0x8000000f0a0ab210 */ /* 0x080fe40007ffe0ff */
[----:B------:R-:W-:Y:S02]  /*09e0*/  ISETP.GT.U32.AND P6, PT, R15, R2, PT ;  /* 0x000000020f00720c */ /* 0x000fe40003fc4070 */
[-C--:B------:R-:W-:Y:S02]  /*09f0*/  @!P5 IADD3 R11, R11, -R15.reuse, RZ ;  /* 0x8000000f0b0bd210 */ /* 0x080fe40007ffe0ff */
[----:B------:R-:W-:-:S02]  /*0a00*/  @!P2 IADD3 R9, R9, -R15, RZ ;  /* 0x8000000f0909a210 */ /* 0x000fc40007ffe0ff */
[C---:B------:R-:W-:Y:S02]  /*0a10*/  ISETP.GT.U32.AND P5, PT, R15.reuse, R8, PT ;  /* 0x000000080f00720c */ /* 0x040fe40003fa4070 */
[C---:B------:R-:W-:Y:S02]  /*0a20*/  ISETP.GT.U32.AND P2, PT, R15.reuse, R10, PT ;  /* 0x0000000a0f00720c */ /* 0x040fe40003f44070 */
[----:B------:R-:W-:Y:S02]  /*0a30*/  @!P1 IADD3 R6, R6, -R15, RZ ;  /* 0x8000000f06069210 */ /* 0x000fe40007ffe0ff */
[C---:B------:R-:W-:Y:S02]  /*0a40*/  ISETP.GT.U32.AND P1, PT, R15.reuse, R11, PT ;  /* 0x0000000b0f00720c */ /* 0x040fe40003f24070 */
[----:B------:R-:W-:Y:S02]  /*0a50*/  ISETP.GE.AND P4, PT, R16, RZ, PT ;  /* 0x000000ff1000720c */ /* 0x000fe40003f86270 */
[----:B------:R-:W-:-:S02]  /*0a60*/  ISETP.GT.U32.AND P3, PT, R15, R9, PT ;  /* 0x000000090f00720c */ /* 0x000fc40003f64070 */
[----:B------:R-:W-:Y:S02]  /*0a70*/  SHF.R.S32.HI R3, RZ, 0x19, R117 ;  /* 0x00000019ff037819 */ /* 0x000fe40000011475 */
[-C--:B------:R-:W-:Y:S02]  /*0a80*/  @!P6 IADD3 R2, R2, -R15.reuse, RZ ;  /* 0x8000000f0202e210 */ /* 0x080fe40007ffe0ff */
[----:B------:R-:W-:Y:S02]  /*0a90*/  SHF.L.U32 R117, R117, 0x6, RZ ;  /* 0x0000000675757819 */ /* 0x000fe400000006ff */
[----:B------:R-:W-:Y:S02]  /*0aa0*/  @!P0 IADD3 R4, -R4, RZ, RZ ;  /* 0x000000ff04048210 */ /* 0x000fe40007ffe1ff */
[----:B------:R-:W-:Y:S02]  /*0ab0*/  @!P5 IADD3 R8, R8, -R15, RZ ;  /* 0x8000000f0808d210 */ /* 0x000fe40007ffe0ff */
[----:B------:R-:W-:-:S02]  /*0ac0*/  ISETP.GE.AND P0, PT, R18, RZ, PT ;  /* 0x000000ff1200720c */ /* 0x000fc40003f06270 */
[----:B------:R-:W-:Y:S02]  /*0ad0*/  ISETP.GE.AND P5, PT, R22, RZ, PT ;  /* 0x000000ff1600720c */ /* 0x000fe40003fa6270 */
[----:B------:R-:W-:Y:S02]  /*0ae0*/  @!P2 IADD3 R10, R10, -R15, RZ ;  /* 0x8000000f0a0aa210 */ /* 0x000fe40007ffe0ff */
[----:B------:R-:W-:Y:S02]  /*0af0*/  ISETP.GT.U32.AND P6, PT, R15, R2, PT ;  /* 0x000000020f00720c */ /* 0x000fe40003fc4070 */
[----:B------:R-:W-:Y:S02]  /*0b00*/  ISETP.GE.AND P2, PT, R24, RZ, PT ;  /* 0x000000ff1800720c */ /* 0x000fe40003f46270 */
[----:B------:R-:W-:Y:S02]  /*0b10*/  SGXT R3, R3, 0x1 ;  /* 0x000000010303781a */ /* 0x000fe40000000200 */
[----:B------:R-:W-:-:S02]  /*0b20*/  LOP3.LUT R16, R117, R5, RZ, 0xfc, !PT ;  /* 0x0000000575107212 */ /* 0x000fc400078efcff */
[C-C-:B------:R-:W-:Y:S02]  /*0b30*/  LOP3.LUT R18, R117.reuse, 0x10, R5.reuse, 0xfe, !PT ;  /* 0x0000001075127812 */ /* 0x140fe400078efe05 */
[C-C-:B------:R-:W-:Y:S02]  /*0b40*/  LOP3.LUT R22, R117.reuse, 0x20, R5.reuse, 0xfe, !PT ;  /* 0x0000002075167812 */ /* 0x140fe400078efe05 */
[----:B------:R-:W-:Y:S02]  /*0b50*/  LOP3.LUT R24, R117, 0x30, R5, 0xfe, !PT ;  /* 0x0000003075187812 */ /* 0x000fe400078efe05 */
[----:B------:R-:W-:Y:S02]  /*0b60*/  @!P1 IADD3 R11, R11, -R15, RZ ;  /* 0x8000000f0b0b9210 */ /* 0x000fe40007ffe0ff */
[----:B------:R-:W-:Y:S02]  /*0b70*/  @!P4 IADD3 R6, -R6, RZ, RZ ;  /* 0x000000ff0606c210 */ /* 0x000fe40007ffe1ff */
[----:B------:R-:W-:-:S02]  /*0b80*/  ISETP.GE.AND P1, PT, R17, RZ, PT ;  /* 0x000000ff1100720c */ /* 0x000fc40003f26270 */
[----:B------:R-:W-:Y:S02]  /*0b90*/  ISETP.GE.AND P4, PT, R21, RZ, PT ;  /* 0x000000ff1500720c */ /* 0x000fe40003f86270 */
[C---:B------:R-:W-:Y:S02]  /*0ba0*/  LEA.HI R12, R3.reuse, R16, RZ, 0x7 ;  /* 0x00000010030c7211 */ /* 0x040fe400078f38ff */
[C---:B------:R-:W-:Y:S02]  /*0bb0*/  LEA.HI R13, R3.reuse, R18, RZ, 0x7 ;  /* 0x00000012030d7211 */ /* 0x040fe400078f38ff */
[----:B------:R-:W-:Y:S02]  /*0bc0*/  LEA.HI R14, R3, R22, RZ, 0x7 ;  /* 0x00000016030e7211 */ /* 0x000fe400078f38ff */
[----:B------:R-:W-:Y:S02]  /*0bd0*/  @!P3 IADD3 R9, R9, -R15, RZ ;  /* 0x8000000f0909b210 */ /* 0x000fe40007ffe0ff */
[----:B------:R-:W-:-:S02]  /*0be0*/  LEA.HI R3, R3, R24, RZ, 0x7 ;  /* 0x0000001803037211 */ /* 0x000fc400078f38ff */
[----:B------:R-:W-:Y:S02]  /*0bf0*/  ISETP.GE.AND P3, PT, R23, RZ, PT ;  /* 0x000000ff1700720c */ /* 0x000fe40003f66270 */
[----:B------:R-:W-:Y:S02]  /*0c00*/  LOP3.LUT R12, R12, 0xffffff80, RZ, 0xc0, !PT ;  /* 0xffffff800c0c7812 */ /* 0x000fe400078ec0ff */
[----:B------:R-:W-:Y:S02]  /*0c10*/  LOP3.LUT R3, R3, 0xffffff80, RZ, 0xc0, !PT ;  /* 0xffffff8003037812 */ /* 0x000fe400078ec0ff */
[----:B------:R-:W-:Y:S02]  /*0c20*/  LOP3.LUT R13, R13, 0xffffff80, RZ, 0xc0, !PT ;  /* 0xffffff800d0d7812 */ /* 0x000fe400078ec0ff */
[----:B------:R-:W-:Y:S02]  /*0c30*/  @!P6 IADD3 R2, R2, -R15, RZ ;  /* 0x8000000f0202e210 */ /* 0x000fe40007ffe0ff */
[----:B------:R-:W-:-:S02]  /*0c40*/  LOP3.LUT R14, R14, 0xffffff80, RZ, 0xc0, !PT ;  /* 0xffffff800e0e7812 */ /* 0x000fc400078ec0ff */
[----:B------:R-:W-:Y:S02]  /*0c50*/  IADD3 R16, R16, -R12, RZ ;  /* 0x8000000c10107210 */ /* 0x000fe40007ffe0ff */
[----:B------:R-:W-:Y:S02]  /*0c60*/  IADD3 R24, R24, -R3, RZ ;  /* 0x8000000318187210 */ /* 0x000fe40007ffe0ff */
[----:B------:R-:W-:Y:S02]  /*0c70*/  ISETP.NE.AND P6, PT, R0, RZ, PT ;  /* 0x000000ff0000720c */ /* 0x000fe40003fc5270 */
[----:B------:R-:W-:Y:S02]  /*0c80*/  LOP3.LUT R3, RZ, R0, RZ, 0x33, !PT ;  /* 0x00000000ff037212 */ /* 0x000fe400078e33ff */
[----:B------:R-:W-:Y:S02]  /*0c90*/  LOP3.LUT R21, R122, 0x1c, RZ, 0xc0, !PT ;  /* 0x0000001c7a157812 */ /* 0x000fe400078ec0ff */
[----:B------:R-:W-:-:S02]  /*0ca0*/  LOP3.LUT R12, R5, 0x70, RZ, 0xfc, !PT ;  /* 0x00000070050c7812 */ /* 0x000fc400078efcff */
[----:B------:R-:W-:Y:S01]  /*0cb0*/  IADD3 R18, R18, -R13, RZ ;  /* 0x8000000d12127210 */ /* 0x000fe20007ffe0ff */
[--C-:B------:R-:W-:Y:S01]  /*0cc0*/  IMAD R16, R16, 0xac, R21.reuse ;  /* 0x000000ac10107824 */ /* 0x100fe200078e0215 */
[----:B------:R-:W-:Y:S01]  /*0cd0*/  @!P0 IADD3 R7, -R7, RZ, RZ ;  /* 0x000000ff07078210 */ /* 0x000fe20007ffe1ff */
[--C-:B------:R-:W-:Y:S01]  /*0ce0*/  IMAD R24, R24, 0xac, R21.reuse ;  /* 0x000000ac18187824 */ /* 0x100fe200078e0215 */
[----:B------:R-:W-:Y:S01]  /*0cf0*/  @!P1 IADD3 R2, -R2, RZ, RZ ;  /* 0x000000ff02029210 */ /* 0x000fe20007ffe1ff */
[--C-:B------:R-:W-:Y:S01]  /*0d00*/  IMAD R18, R18, 0xac, R21.reuse ;  /* 0x000000ac12127824 */ /* 0x100fe200078e0215 */
[----:B------:R-:W-:Y:S01]  /*0d10*/  IADD3 R22, R22, -R14, RZ ;  /* 0x8000000e16167210 */ /* 0x000fe20007ffe0ff */
[-C--:B------:R-:W-:Y:S01]  /*0d20*/  IMAD.WIDE R30, R16, R29.reuse, c[0x0][0x170] ;  /* 0x00005c00101e7625 */ /* 0x080fe200078e021d */
[----:B------:R-:W-:Y:S02]  /*0d30*/  @!P4 IADD3 R8, -R8, RZ, RZ ;  /* 0x000000ff0808c210 */ /* 0x000fe40007ffe1ff */
[----:B------:R-:W-:Y:S01]  /*0d40*/  @!P5 IADD3 R9, -R9, RZ, RZ ;  /* 0x000000ff0909d210 */ /* 0x000fe20007ffe1ff */
[----:B------:R-:W-:Y:S01]  /*0d50*/  IMAD R22, R22, 0xac, R21 ;  /* 0x000000ac16167824 */ /* 0x000fe200078e0215 */
[----:B------:R-:W-:Y:S01]  /*0d60*/  SEL R26, R3, R4, !P6 ;  /* 0x00000004031a7207 */ /* 0x000fe20007000000 */
[----:B------:R-:W-:Y:S01]  /*0d70*/  IMAD.WIDE R32, R18, R29, c[0x0][0x170] ;  /* 0x00005c0012207625 */ /* 0x000fe200078e021d */
[----:B------:R-:W-:-:S02]  /*0d80*/  LEA R12, R12, R21, 0x5 ;  /* 0x000000150c0c7211 */ /* 0x000fc400078e28ff */
[----:B------:R-:W-:Y:S01]  /*0d90*/  @!P3 IADD3 R10, -R10, RZ, RZ ;  /* 0x000000ff0a0ab210 */ /* 0x000fe20007ffe1ff */
[-C--:B------:R-:W-:Y:S01]  /*0da0*/  IMAD.WIDE R34, R22, R29.reuse, c[0x0][0x170] ;  /* 0x00005c0016227625 */ /* 0x080fe200078e021d */
[----:B------:R-:W-:Y:S02]  /*0db0*/  SEL R28, R3, R6, !P6 ;  /* 0x00000006031c7207 */ /* 0x000fe40007000000 */
[----:B------:R-:W-:Y:S01]  /*0dc0*/  @!P2 IADD3 R11, -R11, RZ, RZ ;  /* 0x000000ff0b0ba210 */ /* 0x000fe20007ffe1ff */
[----:B------:R-:W-:Y:S01]  /*0dd0*/  IMAD.WIDE R36, R24, R29, c[0x0][0x170] ;  /* 0x00005c0018247625 */ /* 0x000fe200078e021d */
[C---:B------:R-:W-:Y:S02]  /*0de0*/  SEL R38, R3.reuse, R7, !P6 ;  /* 0x0000000703267207 */ /* 0x040fe40007000000 */
[----:B------:R-:W-:Y:S01]  /*0df0*/  SEL R14, R3, R2, !P6 ;  /* 0x00000002030e7207 */ /* 0x000fe20007000000 */
[--C-:B------:R-:W-:Y:S01]  /*0e00*/  IMAD R15, R28, 0xac, R21.reuse ;  /* 0x000000ac1c0f7824 */ /* 0x100fe200078e0215 */
[----:B------:R-:W-:Y:S01]  /*0e10*/  LOP3.LUT R0, R5, 0x10, RZ, 0xfc, !PT ;  /* 0x0000001005007812 */ /* 0x000fe200078efcff */
[--C-:B------:R-:W-:Y:S01]  /*0e20*/  IMAD R16, R38, 0xac, R21.reuse ;  /* 0x000000ac26107824 */ /* 0x100fe200078e0215 */
[----:B------:R-:W-:Y:S01]  /*0e30*/  SEL R40, R3, R8, !P6 ;  /* 0x0000000803287207 */ /* 0x000fe20007000000 */
[--C-:B------:R-:W-:Y:S01]  /*0e40*/  IMAD R28, R14, 0xac, R21.reuse ;  /* 0x000000ac0e1c7824 */ /* 0x100fe200078e0215 */
[----:B------:R-:W-:Y:S01]  /*0e50*/  LOP3.LUT R2, R5, 0x20, RZ, 0xfc, !PT ;  /* 0x0000002005027812 */ /* 0x000fe200078efcff */
[----:B------:R-:W-:Y:S01]  /*0e60*/  IMAD.WIDE R14, R15, R29, c[0x0][0x168] ;  /* 0x00005a000f0e7625 */ /* 0x000fe200078e021d */
[----:B------:R-:W-:Y:S01]  /*0e70*/  SEL R42, R3, R9, !P6 ;  /* 0x00000009032a7207 */ /* 0x000fe20007000000 */
[----:B------:R-:W-:Y:S01]  /*0e80*/  CS2R R38, SRZ ;  /* 0x0000000000267805 */ /* 0x000fe2000001ff00 */
[----:B------:R-:W-:Y:S01]  /*0e90*/  LOP3.LUT R4, R5, 0x30, RZ, 0xfc, !PT ;  /* 0x0000003005047812 */ /* 0x000fe200078efcff */
[--C-:B------:R-:W-:Y:S01]  /*0ea0*/  IMAD R18, R40, 0xac, R21.reuse ;  /* 0x000000ac28127824 */ /* 0x100fe200078e0215 */
[----:B------:R-:W-:Y:S01]  /*0eb0*/  SHF.L.U32 R124, R12, 0x2, RZ ;  /* 0x000000020c7c7819 */ /* 0x000fe200000006ff */
[--C-:B------:R-:W-:Y:S01]  /*0ec0*/  IMAD R12, R26, 0xac, R21.reuse ;  /* 0x000000ac1a0c7824 */ /* 0x100fe200078e0215 */
[----:B------:R-:W-:Y:S01]  /*0ed0*/  SEL R44, R3, R10, !P6 ;  /* 0x0000000a032c7207 */ /* 0x000fe20007000000 */
[--C-:B------:R-:W-:Y:S01]  /*0ee0*/  IMAD R22, R42, 0xac, R21.reuse ;  /* 0x000000ac2a167824 */ /* 0x100fe200078e0215 */
[C---:B------:R-:W-:Y:S01]  /*0ef0*/  LOP3.LUT R6, R5.reuse, 0x40, RZ, 0xfc, !PT ;  /* 0x0000004005067812 */ /* 0x040fe200078efcff */
[----:B------:R-:W-:Y:S01]  /*0f00*/  IMAD.WIDE R12, R12, R29, c[0x0][0x168] ;  /* 0x00005a000c0c7625 */ /* 0x000fe200078e021d */
[----:B------:R-:W-:Y:S01]  /*0f10*/  LEA R138, R5, R21, 0x5 ;  /* 0x00000015058a7211 */ /* 0x000fe200078e28ff */
[----:B------:R-:W-:Y:S01]  /*0f20*/  CS2R R40, SRZ ;  /* 0x0000000000287805 */ /* 0x000fe2000001ff00 */
[----:B------:R-:W-:Y:S01]  /*0f30*/  SEL R46, R3, R11, !P6 ;  /* 0x0000000b032e7207 */ /* 0x000fe20007000000 */
[--C-:B------:R-:W-:Y:S01]  /*0f40*/  IMAD R24, R44, 0xac, R21.reuse ;  /* 0x000000ac2c187824 */ /* 0x100fe200078e0215 */
[C---:B------:R-:W-:Y:S01]  /*0f50*/  LOP3.LUT R8, R5.reuse, 0x50, RZ, 0xfc, !PT ;  /* 0x0000005005087812 */ /* 0x040fe200078efcff */
[----:B------:R-:W-:Y:S01]  /*0f60*/  IMAD.WIDE R16, R16, R29, c[0x0][0x168] ;  /* 0x00005a0010107625 */ /* 0x000fe200078e021d */
[-C--:B------:R-:W-:Y:S01]  /*0f70*/  LEA R0, R0, R21.reuse, 0x5 ;  /* 0x0000001500007211 */ /* 0x080fe200078e28ff */
[----:B------:R-:W-:Y:S01]  /*0f80*/  CS2R R44, SRZ ;  /* 0x00000000002c7805 */ /* 0x000fe2000001ff00 */
[----:B------:R-:W-:Y:S01]  /*0f90*/  LOP3.LUT R10, R5, 0x60, RZ, 0xfc, !PT ;  /* 0x00000060050a7812 */ /* 0x000fe200078efcff */
[----:B------:R-:W-:Y:S01]  /*0fa0*/  IMAD R26, R46, 0xac, R21 ;  /* 0x000000ac2e1a7824 */ /* 0x000fe200078e0215 */
[----:B------:R-:W-:Y:S01]  /*0fb0*/  LEA R2, R2, R21, 0x5 ;  /* 0x0000001502027211 */ /* 0x000fe200078e28ff */
[----:B------:R-:W-:Y:S01]  /*0fc0*/  IMAD.WIDE R18, R18, R29, c[0x0][0x168] ;  /* 0x00005a0012127625 */ /* 0x000fe200078e021d */
[-C--:B------:R-:W-:Y:S01]  /*0fd0*/  LEA R4, R4, R21.reuse, 0x5 ;  /* 0x0000001504047211 */ /* 0x080fe200078e28ff */
[----:B------:R-:W-:Y:S01]  /*0fe0*/  CS2R R46, SRZ ;  /* 0x00000000002e7805 */ /* 0x000fe2000001ff00 */
[----:B------:R-:W-:Y:S01]  /*0ff0*/  LEA R6, R6, R21, 0x5 ;  /* 0x0000001506067211 */ /* 0x000fe200078e28ff */
[----:B------:R-:W-:Y:S01]  /*1000*/  IMAD.WIDE R22, R22, R29, c[0x0][0x168] ;  /* 0x00005a0016167625 */ /* 0x000fe200078e021d */
[----:B------:R-:W-:Y:S01]  /*1010*/  SHF.L.U32 R138, R138, 0x2, RZ ;  /* 0x000000028a8a7819 */ /* 0x000fe200000006ff */
[----:B------:R-:W-:Y:S01]  /*1020*/  CS2R R42, SRZ ;  /* 0x00000000002a7805 */ /* 0x000fe2000001ff00 */
[----:B------:R-:W-:Y:S01]  /*1030*/  LEA R8, R8, R21, 0x5 ;  /* 0x0000001508087211 */ /* 0x000fe200078e28ff */
[----:B------:R-:W-:Y:S01]  /*1040*/  IMAD.WIDE R24, R24, R29, c[0x0][0x168] ;  /* 0x00005a0018187625 */ /* 0x000fe200078e021d */
[----:B------:R-:W-:Y:S01]  /*1050*/  SHF.L.U32 R136, R0, 0x2, RZ ;  /* 0x0000000200887819 */ /* 0x000fe200000006ff */
[----:B------:R1:W-:Y:S01]  /*1060*/  LDGSTS.E.BYPASS.128 [R138], [R12.64] ;  /* 0x000000000c8a7fae */ /* 0x0003e2000b901c48 */
[----:B------:R-:W-:Y:S01]  /*1070*/  LEA R10, R10, R21, 0x5 ;  /* 0x000000150a0a7211 */ /* 0x000fe200078e28ff */
[-C--:B------:R-:W-:Y:S01]  /*1080*/  IMAD.WIDE R26, R26, R29.reuse, c[0x0][0x168] ;  /* 0x00005a001a1a7625 */ /* 0x080fe200078e021d */
[----:B------:R-:W-:Y:S01]  /*1090*/  SHF.L.U32 R134, R2, 0x2, RZ ;  /* 0x0000000202867819 */ /* 0x000fe200000006ff */
[----:B------:R2:W-:Y:S01]  /*10a0*/  LDGSTS.E.BYPASS.128 [R136], [R14.64] ;  /* 0x000000000e887fae */ /* 0x0005e2000b901c48 */
[----:B------:R-:W-:Y:S01]  /*10b0*/  SHF.L.U32 R132, R4, 0x2, RZ ;  /* 0x0000000204847819 */ /* 0x000fe200000006ff */
[----:B------:R-:W-:Y:S01]  /*10c0*/  IMAD.WIDE R28, R28, R29, c[0x0][0x168] ;  /* 0x00005a001c1c7625 */ /* 0x000fe200078e021d */
[----:B------:R-:W-:Y:S01]  /*10d0*/  SHF.L.U32 R130, R6, 0x2, RZ ;  /* 0x0000000206827819 */ /* 0x000fe200000006ff */
[----:B------:R3:W-:Y:S01]  /*10e0*/  LDGSTS.E.BYPASS.128 [R134], [R16.64] ;  /* 0x0000000010867fae */ /* 0x0007e2000b901c48 */
[----:B------:R-:W-:-:S02]  /*10f0*/  SHF.L.U32 R128, R8, 0x2, RZ ;  /* 0x0000000208807819 */ /* 0x000fc400000006ff */
[----:B------:R-:W-:Y:S01]  /*1100*/  SHF.L.U32 R126, R10, 0x2, RZ ;  /* 0x000000020a7e7819 */ /* 0x000fe200000006ff */
[----:B------:R4:W-:Y:S01]  /*1110*/  LDGSTS.E.BYPASS.128 [R132], [R18.64] ;  /* 0x0000000012847fae */ /* 0x0009e2000b901c48 */
[----:B------:R-:W-:Y:S02]  /*1120*/  IADD3 R2, P0, R14, 0x100, RZ ;  /* 0x000001000e027810 */ /* 0x000fe40007f1e0ff */
[----:B------:R-:W-:Y:S01]  /*1130*/  IADD3 R0, P1, R12, 0x100, RZ ;  /* 0x000001000c007810 */ /* 0x000fe20007f3e0ff */
[----:B------:R1:W-:Y:S01]  /*1140*/  LDGSTS.E.BYPASS.128 [R130], [R22.64] ;  /* 0x0000000016827fae */ /* 0x0003e2000b901c48 */
[----:B------:R-:W-:Y:S02]  /*1150*/  IADD3.X R5, RZ, R15, RZ, P0, !PT ;  /* 0x0000000fff057210 */ /* 0x000fe400007fe4ff */
[----:B------:R-:W-:Y:S01]  /*1160*/  IADD3.X R3, RZ, R13, RZ, P1, !PT ;  /* 0x0000000dff037210 */ /* 0x000fe20000ffe4ff */
[----:B------:R5:W-:Y:S01]  /*1170*/  LDGSTS.E.BYPASS.128 [R128], [R24.64] ;  /* 0x0000000018807fae */ /* 0x000be2000b901c48 */
[----:B------:R-:W-:-:S02]  /*1180*/  IADD3 R6, P0, R18, 0x100, RZ ;  /* 0x0000010012067810 */ /* 0x000fc40007f1e0ff */
[----:B------:R-:W-:Y:S01]  /*1190*/  IADD3 R4, P1, R16, 0x100, RZ ;  /* 0x0000010010047810 */ /* 0x000fe20007f3e0ff */
[----:B------:R1:W-:Y:S01]  /*11a0*/  LDGSTS.E.BYPASS.128 [R126], [R26.64] ;  /* 0x000000001a7e7fae */ /* 0x0003e2000b901c48 */
[----:B------:R-:W-:Y:S02]  /*11b0*/  IADD3.X R9, RZ, R19, RZ, P0, !PT ;  /* 0x00000013ff097210 */ /* 0x000fe400007fe4ff */
[----:B------:R-:W-:Y:S01]  /*11c0*/  IADD3.X R7, RZ, R17, RZ, P1, !PT ;  /* 0x00000011ff077210 */ /* 0x000fe20000ffe4ff */
[----:B------:R1:W-:Y:S01]  /*11d0*/  LDGSTS.E.BYPASS.128 [R124], [R28.64] ;  /* 0x000000001c7c7fae */ /* 0x0003e2000b901c48 */
[----:B------:R-:W-:Y:S02]  /*11e0*/  IADD3 R10, P0, R24, 0x100, RZ ;  /* 0x00000100180a7810 */ /* 0x000fe40007f1e0ff */
[----:B------:R-:W-:Y:S01]  /*11f0*/  IADD3 R8, P1, R22, 0x100, RZ ;  /* 0x0000010016087810 */ /* 0x000fe20007f3e0ff */
[----:B------:R-:W0:Y:S01]  /*1200*/  LDGDEPBAR ;  /* 0x00000000000079af */ /* 0x000e220000000000 */
[----:B------:R-:W-:-:S02]  /*1210*/  IADD3 R121, -R21, 0x6c, RZ ;  /* 0x0000006c15797810 */ /* 0x000fc40007ffe1ff */
[----:B------:R-:W-:Y:S01]  /*1220*/  IADD3.X R11, RZ, R23, RZ, P1, !PT ;  /* 0x00000017ff0b7210 */ /* 0x000fe20000ffe4ff */
[----:B------:R1:W-:Y:S01]  /*1230*/  LDGSTS.E.BYPASS.128 [R138+0x8000], [R30.64] ;  /* 0x080000001e8a7fae */ /* 0x0003e2000b901c48 */
[----:B------:R-:W-:Y:S02]  /*1240*/  LOP3.LUT R122, R122, 0x3c, RZ, 0xc0, !PT ;  /* 0x0000003c7a7a7812 */ /* 0x000fe400078ec0ff */
[----:B------:R-:W-:Y:S01]  /*1250*/  IMNMX.U32 R121, R121, 0x6c, PT ;  /* 0x0000006c79797817 */ /* 0x000fe20003800000 */
[----:B------:R1:W-:Y:S04]  /*1260*/  LDGSTS.E.BYPASS.128 [R136+0x8000], [R32.64] ;  /* 0x0800000020887fae */ /* 0x0003e8000b901c48 */
[----:B------:R1:W-:Y:S04]  /*1270*/  LDGSTS.E.BYPASS.128 [R134+0x8000], [R34.64] ;  /* 0x0800000022867fae */ /* 0x0003e8000b901c48 */
[----:B------:R1:W-:Y:S04]  /*1280*/  LDGSTS.E.BYPASS.128 [R132+0x8000], [R36.64] ;  /* 0x0800000024847fae */ /* 0x0003e8000b901c48 */
[----:B------:R-:W0:Y:S04]  /*1290*/  LDGDEPBAR ;  /* 0x00000000000079af */ /* 0x000e280000000000 */
[----:B------:R-:W-:Y:S06]  /*12a0*/  BAR.SYNC 0x0 ;  /* 0x0000000000007b1d */ /* 0x000fec0000000000 */
[----:B------:R-:W-:Y:S01]  /*12b0*/  @!PT LDS RZ, [RZ] ;  /* 0x00000000fffff984 */ /* 0x000fe20000000800 */
[----:B------:R-:W-:Y:S01]  /*12c0*/  @!PT LDS RZ, [RZ] ;  /* 0x00000000fffff984 */ /* 0x000fe20000000800 */
[----:B------:R-:W-:Y:S01]  /*12d0*/  @!PT LDS RZ, [RZ] ;  /* 0x00000000fffff984 */ /* 0x000fe20000000800 */
[----:B------:R1:W-:Y:S04]  /*12e0*/  LDGSTS.E.BYPASS.128 [R138+0x4000], [R12.64+0x80] ;  /* 0x040000800c8a7fae */ /* 0x0003e8000b901c48 */
[----:B------:R2:W-:Y:S04]  /*12f0*/  LDGSTS.E.BYPASS.128 [R136+0x4000], [R14.64+0x80] ;  /* 0x040000800e887fae */ /* 0x0005e8000b901c48 */
[----:B------:R3:W-:Y:S04]  /*1300*/  LDGSTS.E.BYPASS.128 [R134+0x4000], [R16.64+0x80] ;  /* 0x0400008010867fae */ /* 0x0007e8000b901c48 */
[----:B------:R4:W-:Y:S01]  /*1310*/  LDGSTS.E.BYPASS.128 [R132+0x4000], [R18.64+0x80] ;  /* 0x0400008012847fae */ /* 0x0009e2000b901c48 */
[----:B-1----:R-:W-:-:S02]  /*1320*/  IADD3.X R13, RZ, R25, RZ, P0, !PT ;  /* 0x00000019ff0d7210 */ /* 0x002fc400007fe4ff */
[----:B------:R-:W-:Y:S01]  /*1330*/  IADD3 R12, P1, R26, 0x100, RZ ;  /* 0x000001001a0c7810 */ /* 0x000fe20007f3e0ff */
[----:B------:R1:W-:Y:S01]  /*1340*/  LDGSTS.E.BYPASS.128 [R130+0x4000], [R22.64+0x80] ;  /* 0x0400008016827fae */ /* 0x0003e2000b901c48 */
[----:B--2---:R-:W-:Y:S02]  /*1350*/  IADD3 R14, P0, R28, 0x100, RZ ;  /* 0x000001001c0e7810 */ /* 0x004fe40007f1e0ff */
[----:B------:R-:W-:Y:S01]  /*1360*/  IADD3.X R15, RZ, R27, RZ, P1, !PT ;  /* 0x0000001bff0f7210 */ /* 0x000fe20000ffe4ff */
[----:B------:R5:W-:Y:S01]  /*1370*/  LDGSTS.E.BYPASS.128 [R128+0x4000], [R24.64+0x80] ;  /* 0x0400008018807fae */ /* 0x000be2000b901c48 */
[----:B---3--:R-:W-:Y:S02]  /*1380*/  IADD3.X R17, RZ, R29, RZ, P0, !PT ;  /* 0x0000001dff117210 */ /* 0x008fe400007fe4ff */
[----:B------:R-:W-:Y:S01]  /*1390*/  IADD3 R16, P1, R30, 0x100, RZ ;  /* 0x000001001e107810 */ /* 0x000fe20007f3e0ff */
[----:B------:R2:W-:Y:S01]  /*13a0*/  LDGSTS.E.BYPASS.128 [R126+0x4000], [R26.64+0x80] ;  /* 0x040000801a7e7fae */ /* 0x0005e2000b901c48 */
[----:B----4-:R-:W-:-:S02]  /*13b0*/  IADD3 R18, P0, R32, 0x100, RZ ;  /* 0x0000010020127810 */ /* 0x010fc40007f1e0ff */
[----:B------:R-:W-:Y:S01]  /*13c0*/  IADD3.X R19, RZ, R31, RZ, P1, !PT ;  /* 0x0000001fff137210 */ /* 0x000fe20000ffe4ff */
[----:B------:R3:W-:Y:S01]  /*13d0*/  LDGSTS.E.BYPASS.128 [R124+0x4000], [R28.64+0x80] ;  /* 0x040000801c7c7fae */ /* 0x0007e2000b901c48 */
[----:B------:R-:W-:Y:S02]  /*13e0*/  IADD3.X R112, RZ, R33, RZ, P0, !PT ;  /* 0x00000021ff707210 */ /* 0x000fe400007fe4ff */
[----:B------:R-:W-:Y:S01]  /*13f0*/  IADD3 R116, P0, R36, 0x100, RZ ;  /* 0x0000010024747810 */ /* 0x000fe20007f1e0ff */
[----:B------:R-:W0:Y:S01]  /*1400*/  LDGDEPBAR ;  /* 0x00000000000079af */ /* 0x000e220000000000 */
[----:B------:R-:W-:Y:S01]  /*1410*/  IADD3 R114, P1, R34, 0x100, RZ ;  /* 0x0000010022727810 */ /* 0x000fe20007f3e0ff */
[----:B-----5:R-:W-:Y:S01]  /*1420*/  CS2R R24, SRZ ;  /* 0x0000000000187805 */ /* 0x020fe2000001ff00 */
[----:B------:R-:W-:Y:S01]  /*1430*/  IADD3.X R115, RZ, R37, RZ, P0, !PT ;  /* 0x00000025ff737210 */ /* 0x000fe200007fe4ff */
[----:B------:R4:W-:Y:S01]  /*1440*/  LDGSTS.E.BYPASS.128 [R138+0xa000], [R30.64+0x80] ;  /* 0x0a0000801e8a7fae */ /* 0x0009e2000b901c48 */
[----:B------:R-:W-:Y:S01]  /*1450*/  IADD3.X R113, RZ, R35, RZ, P1, !PT ;  /* 0x00000023ff717210 */ /* 0x000fe20000ffe4ff */
[----:B--2---:R-:W-:-:S02]  /*1460*/  CS2R R26, SRZ ;  /* 0x00000000001a7805 */ /* 0x004fc4000001ff00 */
[----:B------:R1:W-:Y:S01]  /*1470*/  LDGSTS.E.BYPASS.128 [R136+0xa000], [R32.64+0x80] ;  /* 0x0a00008020887fae */ /* 0x0003e2000b901c48 */
[----:B---3--:R-:W-:-:S03]  /*1480*/  CS2R R28, SRZ ;  /* 0x00000000001c7805 */ /* 0x008fc6000001ff00 */
[----:B------:R1:W-:Y:S04]  /*1490*/  LDGSTS.E.BYPASS.128 [R134+0xa000], [R34.64+0x80] ;  /* 0x0a00008022867fae */ /* 0x0003e8000b901c48 */
[----:B------:R2:W-:Y:S01]  /*14a0*/  LDGSTS.E.BYPASS.128 [R132+0xa000], [R36.64+0x80] ;  /* 0x0a00008024847fae */ /* 0x0005e2000b901c48 */
[----:B----4-:R-:W-:Y:S01]  /*14b0*/  CS2R R30, SRZ ;  /* 0x00000000001e7805 */ /* 0x010fe2000001ff00 */
[----:B------:R-:W-:Y:S02]  /*14c0*/  UMOV UR8, 0x8000 ;  /* 0x0000800000087882 */ /* 0x000fe40000000000 */
[----:B------:R-:W0:Y:S01]  /*14d0*/  LDGDEPBAR ;  /* 0x00000000000079af */ /* 0x000e220000000000 */
[----:B--2---:R-:W-:Y:S01]  /*14e0*/  CS2R R36, SRZ ;  /* 0x0000000000247805 */ /* 0x004fe2000001ff00 */
[----:B------:R-:W-:-:S04]  /*14f0*/  DEPBAR.LE SB0, 0x2 ;  /* 0x000080800000791a */ /* 0x000fc80000000000 */
[----:B-1----:R-:W-:Y:S06]  /*1500*/  BAR.SYNC 0x0 ;  /* 0x0000000000007b1d */ /* 0x002fec0000000000 */
.L_x_1:
[----:B------:R-:W-:Y:S01]  /*1510*/  LEA R125, R122, UR8, 0x7 ;  /* 0x000000087a7d7c11 */ /* 0x000fe2000f8e38ff */
[----:B------:R-:W-:Y:S01]  /*1520*/  LDS.128 R20, [R120.X4+UR5] ;  /* 0x0000000578147984 */ /* 0x000fe20008004c00 */
[----:B------:R-:W-:Y:S01]  /*1530*/  IADD3 R123, R123, 0x20, RZ ;  /* 0x000000207b7b7810 */ /* 0x000fe20007ffe0ff */
[----:B------:R-:W-:Y:S01]  /*1540*/  ULDC.64 UR10, c[0x0][0x118] ;  /* 0x00004600000a7ab9 */ /* 0x000fe20000000a00 */
[----:B------:R-:W-:Y:S01]  /*1550*/  IADD3 R119, R119, 0x1, RZ ;  /* 0x0000000177777810 */ /* 0x000fe20007ffe0ff */
[----:B------:R-:W1:Y:S01]  /*1560*/  LDS.128 R76, [R125+0x100] ;  /* 0x000100007d4c7984 */ /* 0x000e620000000c00 */
[----:B------:R-:W-:Y:S02]  /*1570*/  UIADD3 UR4, UR4, 0x1, URZ ;  /* 0x0000000104047890 */ /* 0x000fe4000fffe03f */
[----:B------:R-:W-:Y:S01]  /*1580*/  ISETP.GE.AND P1, PT, R119, 0x2, PT ;  /* 0x000000027700780c */ /* 0x000fe20003f26270 */
[----:B------:R-:W2:Y:S01]  /*1590*/  LDS.128 R52, [R125] ;  /* 0x000000007d347984 */ /* 0x000ea20000000c00 */
[----:B------:R-:W-:-:S02]  /*15a0*/  UISETP.GE.AND UP0, UPT, UR4, 0x2, UPT ;  /* 0x000000020400788c */ /* 0x000fc4000bf06270 */
[----:B------:R-:W-:Y:S01]  /*15b0*/  SEL R119, R119, RZ, !P1 ;  /* 0x000000ff77777207 */ /* 0x000fe20004800000 */
[----:B------:R-:W3:Y:S01]  /*15c0*/  LDS.128 R32, [R125+0x80] ;  /* 0x000080007d207984 */ /* 0x000ee20000000c00 */
[----:B------:R-:W-:-:S03]  /*15d0*/  USEL UR4, UR4, URZ, !UP0 ;  /* 0x0000003f04047287 */ /* 0x000fc6000c000000 */
[----:B------:R-:W4:Y:S01]  /*15e0*/  LDS.128 R100, [R125+0x180] ;  /* 0x000180007d647984 */ /* 0x000f220000000c00 */
[----:B------:R-:W-:-:S03]  /*15f0*/  ULEA UR8, UR4, 0x8000, 0xd ;  /* 0x0000800004087891 */ /* 0x000fc6000f8e683f */
[----:B------:R-:W5:Y:S04]  /*1600*/  LDS.128 R104, [R120.X4+UR5+0x80] ;  /* 0x0000800578687984 */ /* 0x000f680008004c00 */
[----:B------:R-:W5:Y:S01]  /*1610*/  LDS.128 R88, [R120.X4+UR5+0x100] ;  /* 0x0001000578587984 */ /* 0x000f620008004c00 */
[C---:B-1----:R-:W-:Y:S01]  /*1620*/  FFMA R110, R20.reuse, R76, R110 ;  /* 0x0000004c146e7223 */ /* 0x042fe2000000006e */
[----:B--2---:R-:W-:-:S03]  /*1630*/  FFMA R108, R20, R52, R108 ;  /* 0x00000034146c7223 */ /* 0x004fc6000000006c */
[C---:B------:R-:W-:Y:S01]  /*1640*/  FFMA R127, R21.reuse, R77, R110 ;  /* 0x0000004d157f7223 */ /* 0x040fe2000000006e */
[----:B---3--:R-:W-:Y:S01]  /*1650*/  FFMA R140, R20, R32, R109 ;  /* 0x00000020148c7223 */ /* 0x008fe2000000006d */
[C---:B------:R-:W-:Y:S02]  /*1660*/  FFMA R131, R21.reuse, R53, R108 ;  /* 0x0000003515837223 */ /* 0x040fe4000000006c */
[----:B------:R-:W-:Y:S01]  /*1670*/  FFMA R142, R22, R78, R127 ;  /* 0x0000004e168e7223 */ /* 0x000fe2000000007f */
[----:B----4-:R-:W-:Y:S01]  /*1680*/  FFMA R20, R20, R100, R111 ;  /* 0x0000006414147223 */ /* 0x010fe2000000006f */
[C---:B------:R-:W-:Y:S01]  /*1690*/  FFMA R129, R21.reuse, R33, R140 ;  /* 0x0000002115817223 */ /* 0x040fe2000000008c */
[----:B------:R-:W1:Y:S02]  /*16a0*/  LDS.128 R108, [R120.X4+UR5+0x180] ;  /* 0x00018005786c7984 */ /* 0x000e640008004c00 */
[----:B------:R-:W-:Y:S01]  /*16b0*/  FFMA R21, R21, R101, R20 ;  /* 0x0000006515157223 */ /* 0x000fe20000000014 */
[C---:B------:R-:W-:Y:S01]  /*16c0*/  FFMA R140, R22.reuse, R34, R129 ;  /* 0x00000022168c7223 */ /* 0x040fe20000000081 */
[----:B------:R-:W-:Y:S01]  /*16d0*/  FFMA R20, R22, R54, R131 ;  /* 0x0000003616147223 */ /* 0x000fe20000000083 */
[----:B-----5:R-:W-:Y:S01]  /*16e0*/  FFMA R66, R104, R76, R66 ;  /* 0x0000004c68427223 */ /* 0x020fe20000000042 */
[----:B------:R-:W-:Y:S01]  /*16f0*/  FFMA R22, R22, R102, R21 ;  /* 0x0000006616167223 */ /* 0x000fe20000000015 */
[C---:B------:R-:W-:Y:S01]  /*1700*/  FFMA R64, R104.reuse, R52, R64 ;  /* 0x0000003468407223 */ /* 0x040fe20000000040 */
[C---:B------:R-:W-:Y:S01]  /*1710*/  FFMA R127, R23.reuse, R55, R20 ;  /* 0x00000037177f7223 */ /* 0x040fe20000000014 */
[C---:B------:R-:W-:Y:S01]  /*1720*/  FFMA R20, R104.reuse, R32, R65 ;  /* 0x0000002068147223 */ /* 0x040fe20000000041 */
[C---:B------:R-:W-:Y:S01]  /*1730*/  FFMA R133, R23.reuse, R103, R22 ;  /* 0x0000006717857223 */ /* 0x040fe20000000016 */
[----:B------:R-:W-:Y:S01]  /*1740*/  FFMA R22, R104, R100, R67 ;  /* 0x0000006468167223 */ /* 0x000fe20000000043 */
[C---:B------:R-:W-:Y:S01]  /*1750*/  FFMA R129, R23.reuse, R35, R140 ;  /* 0x0000002317817223 */ /* 0x040fe2000000008c */
[----:B------:R-:W-:Y:S01]  /*1760*/  FFMA R131, R23, R79, R142 ;  /* 0x0000004f17837223 */ /* 0x000fe2000000008e */
[C---:B------:R-:W-:Y:S01]  /*1770*/  FFMA R135, R105.reuse, R33, R20 ;  /* 0x0000002169877223 */ /* 0x040fe20000000014 */
[C---:B------:R-:W-:Y:S01]  /*1780*/  FFMA R65, R105.reuse, R101, R22 ;  /* 0x0000006569417223 */ /* 0x040fe20000000016 */
[C---:B------:R-:W-:Y:S01]  /*1790*/  FFMA R67, R105.reuse, R77, R66 ;  /* 0x0000004d69437223 */ /* 0x040fe20000000042 */
[----:B------:R-:W2:Y:S01]  /*17a0*/  LDS.128 R20, [R120.X4+UR5+0x1000] ;  /* 0x0010000578147984 */ /* 0x000ea20008004c00 */
[----:B------:R-:W-:Y:S01]  /*17b0*/  FFMA R105, R105, R53, R64 ;  /* 0x0000003569697223 */ /* 0x000fe20000000040 */
        /* <DEDUP_REMOVED lines=9> */
[----:B------:R-:W-:Y:S01]  /*1850*/  FFMA R36, R88, R52, R36 ;  /* 0x0000003458247223 */ /* 0x000fe20000000024 */
[C---:B------:R-:W-:Y:S01]  /*1860*/  FFMA R67, R89.reuse, R77, R64 ;  /* 0x0000004d59437223 */ /* 0x040fe20000000040 */
[C---:B------:R-:W-:Y:S01]  /*1870*/  FFMA R65, R89.reuse, R101, R66 ;  /* 0x0000006559417223 */ /* 0x040fe20000000042 */
[C---:B------:R-:W-:Y:S01]  /*1880*/  FFMA R139, R89.reuse, R33, R38 ;  /* 0x00000021598b7223 */ /* 0x040fe20000000026 */
[----:B------:R-:W-:Y:S01]  /*1890*/  FFMA R89, R89, R53, R36 ;  /* 0x0000003559597223 */ /* 0x000fe20000000024 */
[C---:B------:R-:W-:Y:S01]  /*18a0*/  FFMA R66, R90.reuse, R78, R67 ;  /* 0x0000004e5a427223 */ /* 0x040fe20000000043 */
[----:B------:R-:W3:Y:S01]  /*18b0*/  LDS.128 R36, [R120.X4+UR5+0x1080] ;  /* 0x0010800578247984 */ /* 0x000ee20008004c00 */
[C---:B------:R-:W-:Y:S01]  /*18c0*/  FFMA R64, R90.reuse, R34, R139 ;  /* 0x000000225a407223 */ /* 0x040fe2000000008b */
[C---:B------:R-:W-:Y:S01]  /*18d0*/  FFMA R88, R90.reuse, R102, R65 ;  /* 0x000000665a587223 */ /* 0x040fe20000000041 */
[----:B------:R-:W-:Y:S01]  /*18e0*/  FFMA R90, R90, R54, R89 ;  /* 0x000000365a5a7223 */ /* 0x000fe20000000059 */
[C---:B------:R-:W-:Y:S01]  /*18f0*/  FFMA R139, R91.reuse, R79, R66 ;  /* 0x0000004f5b8b7223 */ /* 0x040fe20000000042 */
[----:B------:R-:W-:Y:S01]  /*1900*/  FFMA R89, R91, R35, R64 ;  /* 0x000000235b597223 */ /* 0x000fe20000000040 */
[C---:B-1----:R-:W-:Y:S01]  /*1910*/  FFMA R64, R108.reuse, R76, R42 ;  /* 0x0000004c6c407223 */ /* 0x042fe2000000002a */
        /* <DEDUP_REMOVED lines=8> */
[----:B------:R-:W1:Y:S01]  /*19a0*/  LDS.128 R40, [R120.X4+UR5+0x1100] ;  /* 0x0011000578287984 */ /* 0x000e620008004c00 */
[C---:B------:R-:W-:Y:S01]  /*19b0*/  FFMA R64, R110.reuse, R34, R143 ;  /* 0x000000226e407223 */ /* 0x040fe2000000008f */
[----:B------:R-:W-:Y:S01]  /*19c0*/  FFMA R141, R91, R103, R88 ;  /* 0x000000675b8d7223 */ /* 0x000fe20000000058 */
[C---:B------:R-:W-:Y:S01]  /*19d0*/  FFMA R88, R110.reuse, R102, R65 ;  /* 0x000000666e587223 */ /* 0x040fe20000000041 */
[----:B------:R-:W-:Y:S01]  /*19e0*/  FFMA R110, R110, R54, R109 ;  /* 0x000000366e6e7223 */ /* 0x000fe2000000006d */
[C---:B------:R-:W-:Y:S01]  /*19f0*/  FFMA R143, R111.reuse, R79, R66 ;  /* 0x0000004f6f8f7223 */ /* 0x040fe20000000042 */
[----:B------:R-:W-:Y:S01]  /*1a00*/  FFMA R109, R111, R35, R64 ;  /* 0x000000236f6d7223 */ /* 0x000fe20000000040 */
[----:B------:R-:W-:Y:S01]  /*1a10*/  FFMA R137, R107, R103, R104 ;  /* 0x000000676b897223 */ /* 0x000fe20000000068 */
[C---:B--2---:R-:W-:Y:S01]  /*1a20*/  FFMA R66, R20.reuse, R100, R75 ;  /* 0x0000006414427223 */ /* 0x044fe2000000004b */
[C---:B------:R-:W-:Y:S01]  /*1a30*/  FFMA R64, R20.reuse, R32, R73 ;  /* 0x0000002014407223 */ /* 0x040fe20000000049 */
[C---:B------:R-:W-:Y:S01]  /*1a40*/  FFMA R74, R20.reuse, R76, R74 ;  /* 0x0000004c144a7223 */ /* 0x040fe2000000004a */
[----:B------:R-:W-:Y:S01]  /*1a50*/  FFMA R20, R20, R52, R72 ;  /* 0x0000003414147223 */ /* 0x000fe20000000048 */
[C---:B------:R-:W-:Y:S01]  /*1a60*/  FFMA R73, R21.reuse, R101, R66 ;  /* 0x0000006515497223 */ /* 0x040fe20000000042 */
[C---:B------:R-:W-:Y:S01]  /*1a70*/  FFMA R147, R21.reuse, R33, R64 ;  /* 0x0000002115937223 */ /* 0x040fe20000000040 */
[C---:B------:R-:W-:Y:S01]  /*1a80*/  FFMA R75, R21.reuse, R77, R74 ;  /* 0x0000004d154b7223 */ /* 0x040fe2000000004a */
[----:B------:R-:W-:Y:S01]  /*1a90*/  FFMA R21, R21, R53, R20 ;  /* 0x0000003515157223 */ /* 0x000fe20000000014 */
[----:B------:R-:W2:Y:S01]  /*1aa0*/  LDS.128 R64, [R120.X4+UR5+0x1180] ;  /* 0x0011800578407984 */ /* 0x000ea20008004c00 */
        /* <DEDUP_REMOVED lines=8> */
[C---:B---3--:R-:W-:Y:S01]  /*1b30*/  FFMA R22, R36.reuse, R100, R71 ;  /* 0x0000006424167223 */ /* 0x048fe20000000047 */
[C---:B------:R-:W-:Y:S01]  /*1b40*/  FFMA R20, R36.reuse, R32, R69 ;  /* 0x0000002024147223 */ /* 0x040fe20000000045 */
[C---:B------:R-:W-:Y:S01]  /*1b50*/  FFMA R70, R36.reuse, R76, R70 ;  /* 0x0000004c24467223 */ /* 0x040fe20000000046 */
[----:B------:R-:W-:Y:S01]  /*1b60*/  FFMA R36, R36, R52, R68 ;  /* 0x0000003424247223 */ /* 0x000fe20000000044 */
[C---:B------:R-:W-:Y:S01]  /*1b70*/  FFMA R69, R37.reuse, R101, R22 ;  /* 0x0000006525457223 */ /* 0x040fe20000000016 */
[C---:B------:R-:W-:Y:S01]  /*1b80*/  FFMA R151, R37.reuse, R33, R20 ;  /* 0x0000002125977223 */ /* 0x040fe20000000014 */
[C---:B------:R-:W-:Y:S01]  /*1b90*/  FFMA R71, R37.reuse, R77, R70 ;  /* 0x0000004d25477223 */ /* 0x040fe20000000046 */
[----:B------:R-:W3:Y:S01]  /*1ba0*/  LDS.128 R20, [R120.X4+UR5+0x2000] ;  /* 0x0020000578147984 */ /* 0x000ee20008004c00 */
        /* <DEDUP_REMOVED lines=17> */
[----:B------:R-:W1:Y:S01]  /*1cc0*/  LDS.128 R36, [R120.X4+UR5+0x2080] ;  /* 0x0020800578247984 */ /* 0x000e620008004c00 */
[C---:B------:R-:W-:Y:S01]  /*1cd0*/  FFMA R70, R42.reuse, R102, R81 ;  /* 0x000000662a467223 */ /* 0x040fe20000000051 */
[C---:B------:R-:W-:Y:S01]  /*1ce0*/  FFMA R68, R42.reuse, R78, R83 ;  /* 0x0000004e2a447223 */ /* 0x040fe20000000053 */
[C---:B------:R-:W-:Y:S01]  /*1cf0*/  FFMA R40, R42.reuse, R34, R155 ;  /* 0x000000222a287223 */ /* 0x040fe2000000009b */
[----:B------:R-:W-:Y:S01]  /*1d00*/  FFMA R42, R42, R54, R41 ;  /* 0x000000362a2a7223 */ /* 0x000fe20000000029 */
[C---:B------:R-:W-:Y:S01]  /*1d10*/  FFMA R155, R43.reuse, R103, R70 ;  /* 0x000000672b9b7223 */ /* 0x040fe20000000046 */
[C---:B--2---:R-:W-:Y:S01]  /*1d20*/  FFMA R50, R64.reuse, R76, R50 ;  /* 0x0000004c40327223 */ /* 0x044fe20000000032 */
[C---:B------:R-:W-:Y:S01]  /*1d30*/  FFMA R81, R43.reuse, R35, R40 ;  /* 0x000000232b517223 */ /* 0x040fe20000000028 */
[C---:B------:R-:W-:Y:S01]  /*1d40*/  FFMA R157, R43.reuse, R55, R42 ;  /* 0x000000372b9d7223 */ /* 0x040fe2000000002a */
[C---:B------:R-:W-:Y:S01]  /*1d50*/  FFMA R42, R64.reuse, R100, R51 ;  /* 0x00000064402a7223 */ /* 0x040fe20000000033 */
[C---:B------:R-:W-:Y:S01]  /*1d60*/  FFMA R40, R64.reuse, R32, R49 ;  /* 0x0000002040287223 */ /* 0x040fe20000000031 */
[----:B------:R-:W-:Y:S01]  /*1d70*/  FFMA R83, R43, R79, R68 ;  /* 0x0000004f2b537223 */ /* 0x000fe20000000044 */
        /* <DEDUP_REMOVED lines=28> */
[C---:B-1----:R-:W-:Y:S01]  /*1f40*/  FFMA R46, R36.reuse, R76, R46 ;  /* 0x0000004c242e7223 */ /* 0x042fe2000000002e */
        /* <DEDUP_REMOVED lines=9> */
[----:B------:R-:W1:Y:S01]  /*1fe0*/  LDS.128 R20, [R120.X4+UR5+0x3000] ;  /* 0x0030000578147984 */ /* 0x000e620008004c00 */
[----:B------:R-:W-:Y:S01]  /*1ff0*/  FFMA R37, R37, R53, R36 ;  /* 0x0000003525257223 */ /* 0x000fe20000000024 */
[C---:B------:R-:W-:Y:S01]  /*2000*/  FFMA R68, R38.reuse, R102, R45 ;  /* 0x0000006626447223 */ /* 0x040fe2000000002d */
[C---:B------:R-:W-:Y:S01]  /*2010*/  FFMA R66, R38.reuse, R78, R47 ;  /* 0x0000004e26427223 */ /* 0x040fe2000000002f */
[C---:B------:R-:W-:Y:S01]  /*2020*/  FFMA R44, R38.reuse, R34, R44 ;  /* 0x00000022262c7223 */ /* 0x040fe2000000002c */
        /* <DEDUP_REMOVED lines=13> */
[----:B------:R-:W-:Y:S01]  /*2100*/  FFMA R91, R91, R55, R90 ;  /* 0x000000375b5b7223 */ /* 0x000fe2000000005a */
[----:B------:R-:W2:Y:S01]  /*2110*/  LDS.128 R28, [R120.X4+UR5+0x3080] ;  /* 0x00308005781c7984 */ /* 0x000ea20008004c00 */
[----:B------:R-:W-:Y:S01]  /*2120*/  FFMA R82, R42, R102, R37 ;  /* 0x000000662a527223 */ /* 0x000fe20000000025 */
[C---:B---3--:R-:W-:Y:S01]  /*2130*/  FFMA R36, R48.reuse, R100, R27 ;  /* 0x0000006430247223 */ /* 0x048fe2000000001b */
[C---:B------:R-:W-:Y:S01]  /*2140*/  FFMA R26, R48.reuse, R76, R26 ;  /* 0x0000004c301a7223 */ /* 0x040fe2000000001a */
[C---:B------:R-:W-:Y:S01]  /*2150*/  FFMA R24, R48.reuse, R52, R24 ;  /* 0x0000003430187223 */ /* 0x040fe20000000018 */
[----:B------:R-:W-:Y:S01]  /*2160*/  FFMA R48, R48, R32, R25 ;  /* 0x0000002030307223 */ /* 0x000fe20000000019 */
[C---:B------:R-:W-:Y:S01]  /*2170*/  FFMA R25, R49.reuse, R101, R36 ;  /* 0x0000006531197223 */ /* 0x040fe20000000024 */
[C---:B------:R-:W-:Y:S01]  /*2180*/  FFMA R27, R49.reuse, R77, R26 ;  /* 0x0000004d311b7223 */ /* 0x040fe2000000001a */
[----:B------:R-:W-:Y:S01]  /*2190*/  FFMA R37, R49, R53, R24 ;  /* 0x0000003531257223 */ /* 0x000fe20000000018 */
[----:B------:R-:W-:Y:S01]  /*21a0*/  FFMA R107, R107, R55, R106 ;  /* 0x000000376b6b7223 */ /* 0x000fe2000000006a */
[C---:B------:R-:W-:Y:S01]  /*21b0*/  FFMA R104, R50.reuse, R102, R25 ;  /* 0x0000006632687223 */ /* 0x040fe20000000019 */
[-C--:B------:R-:W-:Y:S01]  /*21c0*/  FFMA R90, R50, R78.reuse, R27 ;  /* 0x0000004e325a7223 */ /* 0x080fe2000000001b */
[----:B------:R-:W-:Y:S01]  /*21d0*/  FFMA R80, R42, R78, R39 ;  /* 0x0000004e2a507223 */ /* 0x000fe20000000027 */
[----:B------:R-:W3:Y:S01]  /*21e0*/  LDS.128 R24, [R120.X4+UR5+0x3100] ;  /* 0x0031000578187984 */ /* 0x000ee20008004c00 */
[-C--:B------:R-:W-:Y:S01]  /*21f0*/  FFMA R106, R50, R54.reuse, R37 ;  /* 0x00000036326a7223 */ /* 0x080fe20000000025 */
[C---:B------:R-:W-:Y:S01]  /*2200*/  FFMA R86, R42.reuse, R54, R41 ;  /* 0x000000362a567223 */ /* 0x040fe20000000029 */
[----:B------:R-:W-:Y:S01]  /*2210*/  FFMA R49, R49, R33, R48 ;  /* 0x0000002131317223 */ /* 0x000fe20000000030 */
[C---:B------:R-:W-:Y:S01]  /*2220*/  FFMA R145, R111.reuse, R103, R88 ;  /* 0x000000676f917223 */ /* 0x040fe20000000058 */
[-C--:B------:R-:W-:Y:S01]  /*2230*/  FFMA R74, R42, R34.reuse, R45 ;  /* 0x000000222a4a7223 */ /* 0x080fe2000000002d */
[----:B------:R-:W-:Y:S01]  /*2240*/  FFMA R111, R111, R55, R110 ;  /* 0x000000376f6f7223 */ /* 0x000fe2000000006e */
        /* <DEDUP_REMOVED lines=18> */
[C---:B------:R-:W-:Y:S01]  /*2370*/  FFMA R82, R43.reuse, R103, R82 ;  /* 0x000000672b527223 */ /* 0x040fe20000000052 */
[C---:B------:R-:W-:Y:S01]  /*2380*/  FFMA R80, R43.reuse, R79, R80 ;  /* 0x0000004f2b507223 */ /* 0x040fe20000000050 */
[C---:B--2---:R-:W-:Y:S01]  /*2390*/  FFMA R56, R28.reuse, R52, R56 ;  /* 0x000000341c387223 */ /* 0x044fe20000000038 */
        /* <DEDUP_REMOVED lines=8> */
[C---:B------:R-:W-:Y:S01]  /*2420*/  FFMA R90, R51.reuse, R79, R90 ;  /* 0x0000004f335a7223 */ /* 0x040fe2000000005a */
[C---:B------:R-:W-:Y:S01]  /*2430*/  FFMA R88, R51.reuse, R35, R88 ;  /* 0x0000002333587223 */ /* 0x040fe20000000058 */
[----:B------:R-:W-:Y:S01]  /*2440*/  FFMA R106, R51, R55, R106 ;  /* 0x00000037336a7223 */ /* 0x000fe2000000006a */
[----:B------:R-:W-:Y:S01]  /*2450*/  FFMA R28, R28, R100, R59 ;  /* 0x000000641c1c7223 */ /* 0x000fe2000000003b */
[C---:B------:R-:W-:Y:S01]  /*2460*/  FFMA R142, R30.reuse, R54, R41 ;  /* 0x000000361e8e7223 */ /* 0x040fe20000000029 */
[C---:B------:R-:W-:Y:S01]  /*2470*/  FFMA R108, R30.reuse, R34, R23 ;  /* 0x000000221e6c7223 */ /* 0x040fe20000000017 */
[----:B------:R-:W-:Y:S01]  /*2480*/  FFMA R110, R30, R78, R21 ;  /* 0x0000004e1e6e7223 */ /* 0x000fe20000000015 */
[----:B------:R-:W-:Y:S01]  /*2490*/  LDS.128 R40, [R125+0x90] ;  /* 0x000090007d287984 */ /* 0x000fe20000000c00 */
[----:B------:R-:W-:Y:S01]  /*24a0*/  FFMA R29, R29, R101, R28 ;  /* 0x000000651d1d7223 */ /* 0x000fe2000000001c */
[----:B---3--:R-:W-:Y:S01]  /*24b0*/  FFMA R28, R24, R32, R97 ;  /* 0x00000020181c7223 */ /* 0x008fe20000000061 */
[C---:B------:R-:W-:Y:S01]  /*24c0*/  FFMA R110, R31.reuse, R79, R110 ;  /* 0x0000004f1f6e7223 */ /* 0x040fe2000000006e */
[----:B------:R-:W2:Y:S01]  /*24d0*/  LDS.128 R20, [R120.X4+UR5+0x10] ;  /* 0x0000100578147984 */ /* 0x000ea20008004c00 */
[----:B------:R-:W-:Y:S01]  /*24e0*/  FFMA R140, R30, R102, R29 ;  /* 0x000000661e8c7223 */ /* 0x000fe2000000001d */
[C---:B------:R-:W-:Y:S01]  /*24f0*/  FFMA R30, R24.reuse, R100, R99 ;  /* 0x00000064181e7223 */ /* 0x040fe20000000063 */
[C---:B------:R-:W-:Y:S01]  /*2500*/  FFMA R108, R31.reuse, R35, R108 ;  /* 0x000000231f6c7223 */ /* 0x040fe2000000006c */
[----:B------:R-:W3:Y:S01]  /*2510*/  LDS.128 R44, [R125+0x110] ;  /* 0x000110007d2c7984 */ /* 0x000ee20000000c00 */
[C---:B------:R-:W-:Y:S01]  /*2520*/  FFMA R140, R31.reuse, R103, R140 ;  /* 0x000000671f8c7223 */ /* 0x040fe2000000008c */
[----:B------:R-:W-:Y:S01]  /*2530*/  FFMA R142, R31, R55, R142 ;  /* 0x000000371f8e7223 */ /* 0x000fe2000000008e */
[C---:B------:R-:W-:Y:S01]  /*2540*/  FFMA R97, R25.reuse, R101, R30 ;  /* 0x0000006519617223 */ /* 0x040fe2000000001e */
[----:B------:R-:W4:Y:S01]  /*2550*/  LDS.128 R48, [R125+0x10] ;  /* 0x000010007d307984 */ /* 0x000f220000000c00 */
[C---:B------:R-:W-:Y:S01]  /*2560*/  FFMA R72, R25.reuse, R33, R28 ;  /* 0x0000002119487223 */ /* 0x040fe2000000001c */
[C---:B------:R-:W-:Y:S01]  /*2570*/  FFMA R98, R24.reuse, R76, R98 ;  /* 0x0000004c18627223 */ /* 0x040fe20000000062 */
[----:B------:R-:W-:Y:S01]  /*2580*/  FFMA R24, R24, R52, R96 ;  /* 0x0000003418187223 */ /* 0x000fe20000000060 */
[----:B------:R-:W5:Y:S01]  /*2590*/  LDS.128 R56, [R125+0x190] ;  /* 0x000190007d387984 */ /* 0x000f620000000c00 */
[----:B-1----:R-:W-:Y:S01]  /*25a0*/  FFMA R32, R36, R32, R93 ;  /* 0x0000002024207223 */ /* 0x002fe2000000005d */
        /* <DEDUP_REMOVED lines=26> */
[C---:B--2---:R-:W-:Y:S01]  /*2750*/  FFMA R34, R20.reuse, R40, R129 ;  /* 0x0000002814227223 */ /* 0x044fe20000000081 */
[----:B------:R-:W-:Y:S01]  /*2760*/  FFMA R93, R39, R55, R38 ;  /* 0x00000037275d7223 */ /* 0x000fe20000000026 */
[----:B---3--:R-:W-:-:S02]  /*2770*/  FFMA R36, R20, R44, R131 ;  /* 0x0000002c14247223 */ /* 0x008fc40000000083 */
[C---:B------:R-:W-:Y:S01]  /*2780*/  FFMA R39, R21.reuse, R41, R34 ;  /* 0x0000002915277223 */ /* 0x040fe20000000022 */
[----:B----4-:R-:W-:Y:S01]  /*2790*/  FFMA R32, R20, R48, R127 ;  /* 0x0000003014207223 */ /* 0x010fe2000000007f */
[C---:B------:R-:W-:Y:S02]  /*27a0*/  FFMA R37, R21.reuse, R45, R36 ;  /* 0x0000002d15257223 */ /* 0x040fe40000000024 */
[----:B------:R-:W-:Y:S01]  /*27b0*/  FFMA R36, R22, R42, R39 ;  /* 0x0000002a16247223 */ /* 0x000fe20000000027 */
[----:B-----5:R-:W-:Y:S01]  /*27c0*/  FFMA R20, R20, R56, R133 ;  /* 0x0000003814147223 */ /* 0x020fe20000000085 */
[C---:B------:R-:W-:Y:S01]  /*27d0*/  FFMA R53, R21.reuse, R49, R32 ;  /* 0x0000003115357223 */ /* 0x040fe20000000020 */
[C---:B------:R-:W-:Y:S01]  /*27e0*/  FFMA R38, R22.reuse, R46, R37 ;  /* 0x0000002e16267223 */ /* 0x040fe20000000025 */
[----:B------:R-:W2:Y:S01]  /*27f0*/  LDS.128 R32, [R120.X4+UR5+0x190] ;  /* 0x0001900578207984 */ /* 0x000ea20008004c00 */
[----:B------:R-:W-:Y:S01]  /*2800*/  FFMA R21, R21, R57, R20 ;  /* 0x0000003915157223 */ /* 0x000fe20000000014 */
[----:B------:R-:W-:Y:S01]  /*2810*/  FFMA R20, R22, R50, R53 ;  /* 0x0000003216147223 */ /* 0x000fe20000000035 */
[C---:B------:R-:W-:Y:S01]  /*2820*/  FFMA R101, R23.reuse, R43, R36 ;  /* 0x0000002b17657223 */ /* 0x040fe20000000024 */
[----:B-1----:R-:W-:Y:S01]  /*2830*/  FFMA R36, R28, R56, R137 ;  /* 0x000000381c247223 */ /* 0x002fe20000000089 */
[----:B------:R-:W-:Y:S01]  /*2840*/  FFMA R22, R22, R58, R21 ;  /* 0x0000003a16167223 */ /* 0x000fe20000000015 */
[----:B------:R-:W-:Y:S01]  /*2850*/  FFMA R95, R23, R51, R20 ;  /* 0x00000033175f7223 */ /* 0x000fe20000000014 */
[C---:B------:R-:W-:Y:S01]  /*2860*/  FFMA R20, R28.reuse, R40, R105 ;  /* 0x000000281c147223 */ /* 0x040fe20000000069 */
[----:B------:R-:W-:Y:S01]  /*2870*/  FFMA R37, R29, R57, R36 ;  /* 0x000000391d257223 */ /* 0x000fe20000000024 */
[----:B------:R-:W-:Y:S01]  /*2880*/  FFMA R129, R23, R59, R22 ;  /* 0x0000003b17817223 */ /* 0x000fe20000000016 */
[C---:B------:R-:W-:Y:S01]  /*2890*/  FFMA R22, R28.reuse, R44, R135 ;  /* 0x0000002c1c167223 */ /* 0x040fe20000000087 */
[----:B------:R-:W-:Y:S01]  /*28a0*/  FFMA R28, R28, R48, R107 ;  /* 0x000000301c1c7223 */ /* 0x000fe2000000006b */
[----:B------:R-:W-:Y:S01]  /*28b0*/  FFMA R53, R29, R41, R20 ;  /* 0x000000291d357223 */ /* 0x000fe20000000014 */
[----:B------:R-:W-:Y:S01]  /*28c0*/  FFMA R127, R23, R47, R38 ;  /* 0x0000002f177f7223 */ /* 0x000fe20000000026 */
        /* <DEDUP_REMOVED lines=76> */
[C---:B--2---:R-:W-:Y:S01]  /*2d90*/  FFMA R36, R24.reuse, R56, R155 ;  /* 0x0000003818247223 */ /* 0x044fe2000000009b */
[C---:B------:R-:W-:Y:S01]  /*2da0*/  FFMA R69, R31.reuse, R43, R28 ;  /* 0x0000002b1f457223 */ /* 0x040fe2000000001c */
[----:B------:R-:W-:Y:S01]  /*2db0*/  FFMA R149, R31, R51, R30 ;  /* 0x000000331f957223 */ /* 0x000fe2000000001e */
[C---:B------:R-:W-:Y:S01]  /*2dc0*/  FFMA R30, R24.reuse, R44, R83 ;  /* 0x0000002c181e7223 */ /* 0x040fe20000000053 */
[C---:B------:R-:W-:Y:S01]  /*2dd0*/  FFMA R28, R24.reuse, R40, R81 ;  /* 0x00000028181c7223 */ /* 0x040fe20000000051 */
[----:B------:R-:W-:Y:S01]  /*2de0*/  FFMA R24, R24, R48, R157 ;  /* 0x0000003018187223 */ /* 0x000fe2000000009d */
[C---:B------:R-:W-:Y:S01]  /*2df0*/  FFMA R37, R25.reuse, R57, R36 ;  /* 0x0000003919257223 */ /* 0x040fe20000000024 */
[C---:B------:R-:W-:Y:S01]  /*2e00*/  FFMA R39, R25.reuse, R45, R30 ;  /* 0x0000002d19277223 */ /* 0x040fe2000000001e */
[C---:B------:R-:W-:Y:S01]  /*2e10*/  FFMA R53, R25.reuse, R41, R28 ;  /* 0x0000002919357223 */ /* 0x040fe2000000001c */
[----:B------:R-:W-:Y:S01]  /*2e20*/  FFMA R25, R25, R49, R24 ;  /* 0x0000003119197223 */ /* 0x000fe20000000018 */
[-C--:B------:R-:W-:Y:S01]  /*2e30*/  FFMA R147, R31, R59.reuse, R38 ;  /* 0x0000003b1f937223 */ /* 0x080fe20000000026 */
[C---:B------:R-:W-:Y:S01]  /*2e40*/  FFMA R38, R26.reuse, R58, R37 ;  /* 0x0000003a1a267223 */ /* 0x040fe20000000025 */
[----:B------:R-:W2:Y:S01]  /*2e50*/  LDS.128 R28, [R120.X4+UR5+0x2090] ;  /* 0x00209005781c7984 */ /* 0x000ea20008004c00 */
        /* <DEDUP_REMOVED lines=33> */
[C---:B------:R-:W-:Y:S01]  /*3070*/  FFMA R36, R22.reuse, R46, R39 ;  /* 0x0000002e16247223 */ /* 0x040fe20000000027 */
[C---:B------:R-:W-:Y:S01]  /*3080*/  FFMA R20, R22.reuse, R42, R53 ;  /* 0x0000002a16147223 */ /* 0x040fe20000000035 */
[----:B------:R-:W-:Y:S01]  /*3090*/  FFMA R22, R22, R50, R21 ;  /* 0x0000003216167223 */ /* 0x000fe20000000015 */
[----:B------:R-:W3:Y:S01]  /*30a0*/  LDS.128 R32, [R120.X4+UR5+0x2190] ;  /* 0x0021900578207984 */ /* 0x000ee20008004c00 */
[C---:B------:R-:W-:Y:S01]  /*30b0*/  FFMA R163, R23.reuse, R59, R38 ;  /* 0x0000003b17a37223 */ /* 0x040fe20000000026 */
[C---:B------:R-:W-:Y:S01]  /*30c0*/  FFMA R87, R23.reuse, R47, R36 ;  /* 0x0000002f17577223 */ /* 0x040fe20000000024 */
[C---:B------:R-:W-:Y:S01]  /*30d0*/  FFMA R85, R23.reuse, R43, R20 ;  /* 0x0000002b17557223 */ /* 0x040fe20000000014 */
[----:B------:R-:W-:Y:S01]  /*30e0*/  FFMA R165, R23, R51, R22 ;  /* 0x0000003317a57223 */ /* 0x000fe20000000016 */
[C---:B--2---:R-:W-:Y:S01]  /*30f0*/  FFMA R66, R28.reuse, R44, R66 ;  /* 0x0000002c1c427223 */ /* 0x044fe20000000042 */
[----:B------:R-:W2:Y:S01]  /*3100*/  LDS.128 R20, [R120.X4+UR5+0x3010] ;  /* 0x0030100578147984 */ /* 0x000ea20008004c00 */
[C---:B------:R-:W-:Y:S01]  /*3110*/  FFMA R64, R28.reuse, R40, R64 ;  /* 0x000000281c407223 */ /* 0x040fe20000000040 */
[C---:B------:R-:W-:Y:S01]  /*3120*/  FFMA R68, R28.reuse, R56, R68 ;  /* 0x000000381c447223 */ /* 0x040fe20000000044 */
[C---:B------:R-:W-:Y:S01]  /*3130*/  FFMA R39, R29.reuse, R45, R66 ;  /* 0x0000002d1d277223 */ /* 0x040fe20000000042 */
[----:B------:R-:W-:Y:S01]  /*3140*/  FFMA R70, R28, R48, R70 ;  /* 0x000000301c467223 */ /* 0x000fe20000000046 */
[C---:B------:R-:W-:Y:S01]  /*3150*/  FFMA R53, R29.reuse, R41, R64 ;  /* 0x000000291d357223 */ /* 0x040fe20000000040 */
[C---:B------:R-:W-:Y:S01]  /*3160*/  FFMA R37, R29.reuse, R57, R68 ;  /* 0x000000391d257223 */ /* 0x040fe20000000044 */
[----:B------:R-:W4:Y:S01]  /*3170*/  LDS.128 R64, [R120.X4+UR5+0x3090] ;  /* 0x0030900578407984 */ /* 0x000f220008004c00 */
        /* <DEDUP_REMOVED lines=43> */
[-C--:B------:R-:W-:Y:S01]  /*3430*/  FFMA R21, R21, R41.reuse, R20 ;  /* 0x0000002915157223 */ /* 0x080fe20000000014 */
[----:B------:R-:W2:Y:S01]  /*3440*/  LDS.128 R60, [R120.X4+UR5+0x3190] ;  /* 0x00319005783c7984 */ /* 0x000ea20008004c00 */
[C---:B------:R-:W-:Y:S01]  /*3450*/  FFMA R102, R22.reuse, R50, R29 ;  /* 0x0000003216667223 */ /* 0x040fe2000000001d */
[C---:B------:R-:W-:Y:S01]  /*3460*/  FFMA R100, R22.reuse, R58, R25 ;  /* 0x0000003a16647223 */ /* 0x040fe20000000019 */
[C---:B------:R-:W-:Y:S01]  /*3470*/  FFMA R98, R22.reuse, R46, R27 ;  /* 0x0000002e16627223 */ /* 0x040fe2000000001b */
[----:B------:R-:W-:Y:S01]  /*3480*/  FFMA R96, R22, R42, R21 ;  /* 0x0000002a16607223 */ /* 0x000fe20000000015 */
[C---:B----4-:R-:W-:Y:S01]  /*3490*/  FFMA R142, R64.reuse, R48, R142 ;  /* 0x00000030408e7223 */ /* 0x050fe2000000008e */
[C---:B------:R-:W-:Y:S01]  /*34a0*/  FFMA R108, R64.reuse, R40, R108 ;  /* 0x00000028406c7223 */ /* 0x040fe2000000006c */
[----:B------:R-:W-:Y:S01]  /*34b0*/  FFMA R110, R64, R44, R110 ;  /* 0x0000002c406e7223 */ /* 0x000fe2000000006e */
[----:B------:R-:W-:Y:S01]  /*34c0*/  FFMA R33, R33, R41, R88 ;  /* 0x0000002921217223 */ /* 0x000fe20000000058 */
[C---:B------:R-:W-:Y:S01]  /*34d0*/  FFMA R100, R23.reuse, R59, R100 ;  /* 0x0000003b17647223 */ /* 0x040fe20000000064 */
[C---:B------:R-:W-:Y:S01]  /*34e0*/  FFMA R98, R23.reuse, R47, R98 ;  /* 0x0000002f17627223 */ /* 0x040fe20000000062 */
[C---:B------:R-:W-:Y:S01]  /*34f0*/  FFMA R96, R23.reuse, R43, R96 ;  /* 0x0000002b17607223 */ /* 0x040fe20000000060 */
[----:B------:R-:W-:Y:S01]  /*3500*/  FFMA R102, R23, R51, R102 ;  /* 0x0000003317667223 */ /* 0x000fe20000000066 */
[C---:B------:R-:W-:Y:S01]  /*3510*/  FFMA R25, R65.reuse, R49, R142 ;  /* 0x0000003141197223 */ /* 0x040fe2000000008e */
[C---:B------:R-:W-:Y:S01]  /*3520*/  FFMA R23, R65.reuse, R41, R108 ;  /* 0x0000002941177223 */ /* 0x040fe2000000006c */
[----:B------:R-:W-:Y:S01]  /*3530*/  FFMA R21, R65, R45, R110 ;  /* 0x0000002d41157223 */ /* 0x000fe2000000006e */
[----:B------:R-:W-:Y:S01]  /*3540*/  FFMA R88, R34, R42, R33 ;  /* 0x0000002a22587223 */ /* 0x000fe20000000021 */
        /* <DEDUP_REMOVED lines=8> */
[----:B------:R-:W-:Y:S01]  /*35d0*/  LDS.128 R36, [R120.X4+UR5+0x20] ;  /* 0x0000200578247984 */ /* 0x000fe20008004c00 */
[----:B------:R-:W-:Y:S01]  /*35e0*/  FFMA R65, R65, R57, R140 ;  /* 0x0000003941417223 */ /* 0x000fe2000000008c */
[C---:B-1----:R-:W-:Y:S01]  /*35f0*/  FFMA R64, R52.reuse, R40, R97 ;  /* 0x0000002834407223 */ /* 0x042fe20000000061 */
[----:B------:R-:W-:Y:S01]  /*3600*/  FFMA R72, R52, R56, R72 ;  /* 0x0000003834487223 */ /* 0x000fe20000000048 */
[----:B------:R-:W1:Y:S01]  /*3610*/  LDS.128 R20, [R125+0xa0] ;  /* 0x0000a0007d147984 */ /* 0x000e620000000c00 */
[----:B------:R-:W-:Y:S01]  /*3620*/  FFMA R108, R66, R58, R65 ;  /* 0x0000003a426c7223 */ /* 0x000fe20000000041 */
[C---:B------:R-:W-:Y:S01]  /*3630*/  FFMA R66, R52.reuse, R44, R99 ;  /* 0x0000002c34427223 */ /* 0x040fe20000000063 */
[----:B------:R-:W-:Y:S01]  /*3640*/  FFMA R84, R52, R48, R84 ;  /* 0x0000003034547223 */ /* 0x000fe20000000054 */
[----:B------:R-:W3:Y:S01]  /*3650*/  LDS.128 R24, [R125+0x120] ;  /* 0x000120007d187984 */ /* 0x000ee20000000c00 */
[C---:B------:R-:W-:Y:S01]  /*3660*/  FFMA R108, R67.reuse, R59, R108 ;  /* 0x0000003b436c7223 */ /* 0x040fe2000000006c */
[C---:B------:R-:W-:Y:S01]  /*3670*/  FFMA R106, R67.reuse, R47, R106 ;  /* 0x0000002f436a7223 */ /* 0x040fe2000000006a */
[C---:B------:R-:W-:Y:S01]  /*3680*/  FFMA R104, R67.reuse, R43, R104 ;  /* 0x0000002b43687223 */ /* 0x040fe20000000068 */
[----:B------:R-:W4:Y:S01]  /*3690*/  LDS.128 R28, [R125+0x20] ;  /* 0x000020007d1c7984 */ /* 0x000f220000000c00 */
[----:B------:R-:W-:Y:S01]  /*36a0*/  FFMA R110, R67, R51, R110 ;  /* 0x00000033436e7223 */ /* 0x000fe2000000006e */
[C---:B------:R-:W-:Y:S01]  /*36b0*/  FFMA R99, R53.reuse, R45, R66 ;  /* 0x0000002d35637223 */ /* 0x040fe20000000042 */
[C---:B------:R-:W-:Y:S01]  /*36c0*/  FFMA R52, R53.reuse, R41, R64 ;  /* 0x0000002935347223 */ /* 0x040fe20000000040 */
[----:B------:R-:W5:Y:S01]  /*36d0*/  LDS.128 R32, [R125+0x1a0] ;  /* 0x0001a0007d207984 */ /* 0x000f620000000c00 */
[C---:B------:R-:W-:Y:S01]  /*36e0*/  FFMA R97, R53.reuse, R57, R72 ;  /* 0x0000003935617223 */ /* 0x040fe20000000048 */
[----:B------:R-:W-:Y:S01]  /*36f0*/  FFMA R53, R53, R49, R84 ;  /* 0x0000003135357223 */ /* 0x000fe20000000054 */
[C---:B------:R-:W-:Y:S01]  /*3700*/  FFMA R52, R54.reuse, R42, R52 ;  /* 0x0000002a36347223 */ /* 0x040fe20000000034 */
[----:B------:R-:W5:Y:S01]  /*3710*/  LDS.128 R64, [R120.X4+UR5+0xa0] ;  /* 0x0000a00578407984 */ /* 0x000f620008004c00 */
        /* <DEDUP_REMOVED lines=23> */
[----:B-1----:R-:W-:Y:S01]  /*3890*/  FFMA R42, R36, R20, R101 ;  /* 0x00000014242a7223 */ /* 0x002fe20000000065 */
[----:B------:R-:W-:-:S02]  /*38a0*/  FFMA R77, R63, R59, R58 ;  /* 0x0000003b3f4d7223 */ /* 0x000fc4000000003a */
[----:B------:R-:W-:Y:S01]  /*38b0*/  LDS.128 R60, [R120.X4+UR5+0x31a0] ;  /* 0x0031a005783c7984 */ /* 0x000fe20008004c00 */
[C---:B---3--:R-:W-:Y:S01]  /*38c0*/  FFMA R44, R36.reuse, R24, R127 ;  /* 0x00000018242c7223 */ /* 0x048fe2000000007f */
[C---:B------:R-:W-:Y:S01]  /*38d0*/  FFMA R47, R37.reuse, R21, R42 ;  /* 0x00000015252f7223 */ /* 0x040fe2000000002a */
[----:B----4-:R-:W-:Y:S02]  /*38e0*/  FFMA R40, R36, R28, R95 ;  /* 0x0000001c24287223 */ /* 0x010fe4000000005f */
[C---:B------:R-:W-:Y:S01]  /*38f0*/  FFMA R45, R37.reuse, R25, R44 ;  /* 0x00000019252d7223 */ /* 0x040fe2000000002c */
[----:B------:R-:W-:Y:S01]  /*3900*/  FFMA R44, R38, R22, R47 ;  /* 0x00000016262c7223 */ /* 0x000fe2000000002f */
[----:B-----5:R-:W-:Y:S01]  /*3910*/  FFMA R36, R36, R32, R129 ;  /* 0x0000002024247223 */ /* 0x020fe20000000081 */
[C---:B------:R-:W-:Y:S01]  /*3920*/  FFMA R49, R37.reuse, R29, R40 ;  /* 0x0000001d25317223 */ /* 0x040fe20000000028 */
[C---:B------:R-:W-:Y:S01]  /*3930*/  FFMA R46, R38.reuse, R26, R45 ;  /* 0x0000001a262e7223 */ /* 0x040fe2000000002d */
[----:B------:R-:W1:Y:S01]  /*3940*/  LDS.128 R40, [R120.X4+UR5+0x1a0] ;  /* 0x0001a00578287984 */ /* 0x000e620008004c00 */
[----:B------:R-:W-:Y:S01]  /*3950*/  FFMA R37, R37, R33, R36 ;  /* 0x0000002125257223 */ /* 0x000fe20000000024 */
[----:B------:R-:W-:Y:S01]  /*3960*/  FFMA R36, R38, R30, R49 ;  /* 0x0000001e26247223 */ /* 0x000fe20000000031 */
        /* <DEDUP_REMOVED lines=12> */
[C---:B------:R-:W-:Y:S01]  /*3a30*/  FFMA R44, R66.reuse, R22, R49 ;  /* 0x00000016422c7223 */ /* 0x040fe20000000031 */
[----:B------:R-:W3:Y:S01]  /*3a40*/  LDS.128 R36, [R120.X4+UR5+0x1020] ;  /* 0x0010200578247984 */ /* 0x000ee20008004c00 */
        /* <DEDUP_REMOVED lines=107> */
[C---:B--2---:R-:W-:Y:S01]  /*4100*/  FFMA R42, R36.reuse, R24, R87 ;  /* 0x00000018242a7223 */ /* 0x044fe20000000057 */
        /* <DEDUP_REMOVED lines=12> */
[-C--:B------:R-:W-:Y:S01]  /*41d0*/  FFMA R38, R38, R30.reuse, R37 ;  /* 0x0000001e26267223 */ /* 0x080fe20000000025 */
[C---:B------:R-:W-:Y:S01]  /*41e0*/  FFMA R163, R39.reuse, R35, R54 ;  /* 0x0000002327a37223 */ /* 0x040fe20000000036 */
[C---:B------:R-:W-:Y:S01]  /*41f0*/  FFMA R87, R39.reuse, R27, R52 ;  /* 0x0000001b27577223 */ /* 0x040fe20000000034 */
[C---:B------:R-:W-:Y:S01]  /*4200*/  FFMA R85, R39.reuse, R23, R36 ;  /* 0x0000001727557223 */ /* 0x040fe20000000024 */
[-C--:B------:R-:W-:Y:S01]  /*4210*/  FFMA R165, R39, R31.reuse, R38 ;  /* 0x0000001f27a57223 */ /* 0x080fe20000000026 */
[----:B------:R-:W-:Y:S01]  /*4220*/  FFMA R66, R66, R30, R65 ;  /* 0x0000001e42427223 */ /* 0x000fe20000000041 */
[----:B------:R-:W4:Y:S01]  /*4230*/  LDS.128 R36, [R120.X4+UR5+0x3020] ;  /* 0x0030200578247984 */ /* 0x000f220008004c00 */
[C---:B-1----:R-:W-:Y:S01]  /*4240*/  FFMA R76, R44.reuse, R32, R76 ;  /* 0x000000202c4c7223 */ /* 0x042fe2000000004c */
[C---:B------:R-:W-:Y:S01]  /*4250*/  FFMA R70, R44.reuse, R24, R70 ;  /* 0x000000182c467223 */ /* 0x040fe20000000046 */
[----:B------:R-:W-:Y:S01]  /*4260*/  FFMA R133, R67, R31, R66 ;  /* 0x0000001f43857223 */ /* 0x000fe20000000042 */
        /* <DEDUP_REMOVED lines=13> */
[C---:B---3--:R-:W-:Y:S01]  /*4340*/  FFMA R82, R48.reuse, R32, R82 ;  /* 0x0000002030527223 */ /* 0x048fe20000000052 */
        /* <DEDUP_REMOVED lines=8> */
[----:B------:R-:W3:Y:S01]  /*43d0*/  LDS.128 R56, [R120.X4+UR5+0x3120] ;  /* 0x0031200578387984 */ /* 0x000ee20008004c00 */
[-C--:B------:R-:W-:Y:S01]  /*43e0*/  FFMA R49, R49, R29.reuse, R86 ;  /* 0x0000001d31317223 */ /* 0x080fe20000000056 */
[C---:B------:R-:W-:Y:S01]  /*43f0*/  FFMA R82, R50.reuse, R34, R45 ;  /* 0x0000002232527223 */ /* 0x040fe2000000002d */
[----:B------:R-:W-:Y:S01]  /*4400*/  FFMA R80, R50, R26, R47 ;  /* 0x0000001a32507223 */ /* 0x000fe2000000002f */
[C---:B--2---:R-:W-:Y:S01]  /*4410*/  FFMA R94, R40.reuse, R28, R94 ;  /* 0x0000001c285e7223 */ /* 0x044fe2000000005e */
        /* <DEDUP_REMOVED lines=12> */
[C---:B----4-:R-:W-:Y:S01]  /*44e0*/  FFMA R102, R36.reuse, R28, R102 ;  /* 0x0000001c24667223 */ /* 0x050fe20000000066 */
        /* <DEDUP_REMOVED lines=25> */
[C---:B------:R-:W-:Y:S01]  /*4680*/  FFMA R41, R65.reuse, R29, R110 ;  /* 0x0000001d41297223 */ /* 0x040fe2000000006e */
[----:B------:R-:W-:Y:S01]  /*4690*/  FFMA R108, R64, R32, R108 ;  /* 0x00000020406c7223 */ /* 0x000fe2000000006c */
[C---:B------:R-:W-:Y:S01]  /*46a0*/  FFMA R104, R66.reuse, R22, R39 ;  /* 0x0000001642687223 */ /* 0x040fe20000000027 */
[C---:B------:R-:W-:Y:S01]  /*46b0*/  FFMA R106, R66.reuse, R26, R37 ;  /* 0x0000001a426a7223 */ /* 0x040fe20000000025 */
[----:B------:R-:W-:Y:S01]  /*46c0*/  LDS.128 R52, [R120.X4+UR5+0x30] ;  /* 0x0000300578347984 */ /* 0x000fe20008004c00 */
[----:B------:R-:W-:Y:S01]  /*46d0*/  FFMA R65, R65, R33, R108 ;  /* 0x0000002141417223 */ /* 0x000fe2000000006c */
[----:B------:R-:W-:Y:S01]  /*46e0*/  FFMA R110, R66, R30, R41 ;  /* 0x0000001e426e7223 */ /* 0x000fe20000000029 */
[----:B---3--:R-:W-:Y:S01]  /*46f0*/  FFMA R64, R56, R20, R97 ;  /* 0x0000001438407223 */ /* 0x008fe20000000061 */
[----:B------:R-:W1:Y:S01]  /*4700*/  LDS.128 R36, [R125+0xb0] ;  /* 0x0000b0007d247984 */ /* 0x000e620000000c00 */
[----:B------:R-:W-:Y:S01]  /*4710*/  FFMA R108, R66, R34, R65 ;  /* 0x00000022426c7223 */ /* 0x000fe20000000041 */
[C---:B------:R-:W-:Y:S01]  /*4720*/  FFMA R66, R56.reuse, R24, R99 ;  /* 0x0000001838427223 */ /* 0x040fe20000000063 */
[C---:B------:R-:W-:Y:S01]  /*4730*/  FFMA R72, R56.reuse, R32, R72 ;  /* 0x0000002038487223 */ /* 0x040fe20000000048 */
[----:B------:R-:W2:Y:S01]  /*4740*/  LDS.128 R44, [R125+0x30] ;  /* 0x000030007d2c7984 */ /* 0x000ea20000000c00 */
[----:B------:R-:W-:Y:S01]  /*4750*/  FFMA R84, R56, R28, R84 ;  /* 0x0000001c38547223 */ /* 0x000fe20000000054 */
[C---:B------:R-:W-:Y:S01]  /*4760*/  FFMA R108, R67.reuse, R35, R108 ;  /* 0x00000023436c7223 */ /* 0x040fe2000000006c */
[C---:B------:R-:W-:Y:S01]  /*4770*/  FFMA R106, R67.reuse, R27, R106 ;  /* 0x0000001b436a7223 */ /* 0x040fe2000000006a */
[----:B------:R-:W3:Y:S01]  /*4780*/  LDS.128 R40, [R125+0x130] ;  /* 0x000130007d287984 */ /* 0x000ee20000000c00 */
[C---:B------:R-:W-:Y:S01]  /*4790*/  FFMA R104, R67.reuse, R23, R104 ;  /* 0x0000001743687223 */ /* 0x040fe20000000068 */
[----:B------:R-:W-:Y:S01]  /*47a0*/  FFMA R110, R67, R31, R110 ;  /* 0x0000001f436e7223 */ /* 0x000fe2000000006e */
[C---:B------:R-:W-:Y:S01]  /*47b0*/  FFMA R99, R57.reuse, R25, R66 ;  /* 0x0000001939637223 */ /* 0x040fe20000000042 */
[----:B------:R-:W-:Y:S01]  /*47c0*/  FFMA R56, R57, R21, R64 ;  /* 0x0000001539387223 */ /* 0x000fe20000000040 */
[C---:B------:R-:W-:Y:S01]  /*47d0*/  FFMA R82, R51.reuse, R35, R82 ;  /* 0x0000002333527223 */ /* 0x040fe20000000052 */
[----:B------:R-:W4:Y:S01]  /*47e0*/  LDS.128 R64, [R120.X4+UR5+0xb0] ;  /* 0x0000b00578407984 */ /* 0x000f220008004c00 */
[C---:B------:R-:W-:Y:S01]  /*47f0*/  FFMA R80, R51.reuse, R27, R80 ;  /* 0x0000001b33507223 */ /* 0x040fe20000000050 */
[C---:B------:R-:W-:Y:S01]  /*4800*/  FFMA R74, R51.reuse, R23, R74 ;  /* 0x00000017334a7223 */ /* 0x040fe2000000004a */
[----:B------:R-:W-:Y:S01]  /*4810*/  FFMA R86, R51, R31, R86 ;  /* 0x0000001f33567223 */ /* 0x000fe20000000056 */
[C---:B------:R-:W-:Y:S01]  /*4820*/  FFMA R97, R57.reuse, R33, R72 ;  /* 0x0000002139617223 */ /* 0x040fe20000000048 */
[----:B------:R-:W5:Y:S01]  /*4830*/  LDS.128 R48, [R125+0x1b0] ;  /* 0x0001b0007d307984 */ /* 0x000f620000000c00 */
        /* <DEDUP_REMOVED lines=10> */
[----:B------:R-:W5:Y:S01]  /*48e0*/  LDS.128 R56, [R120.X4+UR5+0x130] ;  /* 0x0001300578387984 */ /* 0x000f620008004c00 */
        /* <DEDUP_REMOVED lines=11> */
[C---:B-1----:R-:W-:Y:S01]  /*49a0*/  FFMA R22, R52.reuse, R36, R101 ;  /* 0x0000002434167223 */ /* 0x042fe20000000065 */
[----:B------:R-:W-:Y:S01]  /*49b0*/  FFMA R79, R63, R27, R26 ;  /* 0x0000001b3f4f7223 */ /* 0x000fe2000000001a */
[----:B--2---:R-:W-:Y:S01]  /*49c0*/  FFMA R20, R52, R44, R95 ;  /* 0x0000002c34147223 */ /* 0x004fe2000000005f */
[----:B------:R-:W-:Y:S01]  /*49d0*/  FFMA R34, R62, R34, R33 ;  /* 0x000000223e227223 */ /* 0x000fe20000000021 */
[----:B------:R-:W-:Y:S01]  /*49e0*/  FFMA R27, R53, R37, R22 ;  /* 0x00000025351b7223 */ /* 0x000fe20000000016 */
[----:B------:R-:W-:Y:S01]  /*49f0*/  FFMA R103, R63, R31, R30 ;  /* 0x0000001f3f677223 */ /* 0x000fe2000000001e */
[----:B---3--:R-:W-:Y:S01]  /*4a00*/  FFMA R24, R52, R40, R127 ;  /* 0x0000002834187223 */ /* 0x008fe2000000007f */
[C---:B------:R-:W-:Y:S01]  /*4a10*/  FFMA R29, R53.reuse, R45, R20 ;  /* 0x0000002d351d7223 */ /* 0x040fe20000000014 */
[C---:B------:R-:W-:Y:S01]  /*4a20*/  FFMA R26, R54.reuse, R38, R27 ;  /* 0x00000026361a7223 */ /* 0x040fe2000000001b */
[----:B------:R-:W1:Y:S01]  /*4a30*/  LDS.128 R20, [R120.X4+UR5+0x1b0] ;  /* 0x0001b00578147984 */ /* 0x000e620008004c00 */
[----:B------:R-:W-:Y:S01]  /*4a40*/  FFMA R25, R53, R41, R24 ;  /* 0x0000002935197223 */ /* 0x000fe20000000018 */
[----:B------:R-:W-:Y:S01]  /*4a50*/  FFMA R24, R54, R46, R29 ;  /* 0x0000002e36187223 */ /* 0x000fe2000000001d */
[C---:B------:R-:W-:Y:S01]  /*4a60*/  FFMA R101, R55.reuse, R39, R26 ;  /* 0x0000002737657223 */ /* 0x040fe2000000001a */
[----:B----4-:R-:W-:Y:S01]  /*4a70*/  FFMA R26, R64, R40, R107 ;  /* 0x00000028401a7223 */ /* 0x010fe2000000006b */
[----:B------:R-:W-:Y:S01]  /*4a80*/  FFMA R28, R54, R42, R25 ;  /* 0x0000002a361c7223 */ /* 0x000fe20000000019 */
[----:B------:R-:W-:Y:S01]  /*4a90*/  FFMA R95, R55, R47, R24 ;  /* 0x0000002f375f7223 */ /* 0x000fe20000000018 */
[C---:B------:R-:W-:Y:S01]  /*4aa0*/  FFMA R24, R64.reuse, R36, R105 ;  /* 0x0000002440187223 */ /* 0x040fe20000000069 */
[----:B------:R-:W-:Y:S01]  /*4ab0*/  FFMA R31, R65, R41, R26 ;  /* 0x00000029411f7223 */ /* 0x000fe2000000001a */
[----:B------:R-:W-:Y:S01]  /*4ac0*/  FFMA R127, R55, R43, R28 ;  /* 0x0000002b377f7223 */ /* 0x000fe2000000001c */
[----:B-----5:R-:W-:Y:S01]  /*4ad0*/  FFMA R28, R64, R48, R131 ;  /* 0x00000030401c7223 */ /* 0x020fe20000000083 */
[C---:B------:R-:W-:Y:S01]  /*4ae0*/  FFMA R33, R65.reuse, R37, R24 ;  /* 0x0000002541217223 */ /* 0x040fe20000000018 */
[C---:B------:R-:W-:Y:S01]  /*4af0*/  FFMA R30, R66.reuse, R42, R31 ;  /* 0x0000002a421e7223 */ /* 0x040fe2000000001f */
[----:B------:R-:W2:Y:S01]  /*4b00*/  LDS.128 R24, [R120.X4+UR5+0x1030] ;  /* 0x0010300578187984 */ /* 0x000ea20008004c00 */
[----:B------:R-:W-:Y:S01]  /*4b10*/  FFMA R29, R65, R49, R28 ;  /* 0x00000031411d7223 */ /* 0x000fe2000000001c */
        /* <DEDUP_REMOVED lines=8> */
[----:B------:R-:W-:Y:S01]  /*4ba0*/  FFMA R77, R63, R35, R34 ;  /* 0x000000233f4d7223 */ /* 0x000fe20000000022 */
        /* <DEDUP_REMOVED lines=11> */
[----:B------:R-:W-:Y:S01]  /*4c60*/  FFMA R52, R58, R50, R33 ;  /* 0x000000323a347223 */ /* 0x000fe20000000021 */
[C---:B------:R-:W-:Y:S01]  /*4c70*/  FFMA R91, R59.reuse, R43, R34 ;  /* 0x0000002b3b5b7223 */ /* 0x040fe20000000022 */
[----:B------:R-:W-:Y:S01]  /*4c80*/  FFMA R89, R59, R39, R32 ;  /* 0x000000273b597223 */ /* 0x000fe20000000020 */
[-C--:B------:R-:W-:Y:S01]  /*4c90*/  FFMA R129, R55, R51.reuse, R54 ;  /* 0x0000003337817223 */ /* 0x080fe20000000036 */
[----:B------:R-:W-:Y:S01]  /*4ca0*/  FFMA R135, R59, R51, R52 ;  /* 0x000000333b877223 */ /* 0x000fe20000000034 */
[C---:B-1----:R-:W-:Y:S01]  /*4cb0*/  FFMA R52, R20.reuse, R48, R139 ;  /* 0x0000003014347223 */ /* 0x042fe2000000008b */
        /* <DEDUP_REMOVED lines=84> */
[C---:B---3--:R-:W-:Y:S01]  /*5200*/  FFMA R22, R24.reuse, R40, R87 ;  /* 0x0000002818167223 */ /* 0x048fe20000000057 */
[C---:B------:R-:W-:Y:S01]  /*5210*/  FFMA R20, R24.reuse, R36, R85 ;  /* 0x0000002418147223 */ /* 0x040fe20000000055 */
[C---:B------:R-:W-:Y:S01]  /*5220*/  FFMA R52, R24.reuse, R48, R163 ;  /* 0x0000003018347223 */ /* 0x040fe200000000a3 */
[-C--:B------:R-:W-:Y:S01]  /*5230*/  FFMA R24, R24, R44.reuse, R165 ;  /* 0x0000002c18187223 */ /* 0x080fe200000000a5 */
[----:B------:R-:W-:Y:S01]  /*5240*/  FFMA R159, R23, R51, R54 ;  /* 0x00000033179f7223 */ /* 0x000fe20000000036 */
[C---:B------:R-:W-:Y:S01]  /*5250*/  FFMA R55, R25.reuse, R41, R22 ;  /* 0x0000002919377223 */ /* 0x040fe20000000016 */
[C---:B------:R-:W-:Y:S01]  /*5260*/  FFMA R53, R25.reuse, R49, R52 ;  /* 0x0000003119357223 */ /* 0x040fe20000000034 */
[C---:B------:R-:W-:Y:S01]  /*5270*/  FFMA R57, R25.reuse, R37, R20 ;  /* 0x0000002519397223 */ /* 0x040fe20000000014 */
[-C--:B------:R-:W-:Y:S01]  /*5280*/  FFMA R25, R25, R45.reuse, R24 ;  /* 0x0000002d19197223 */ /* 0x080fe20000000018 */
[----:B------:R-:W3:Y:S01]  /*5290*/  LDS.128 R20, [R120.X4+UR5+0x21b0] ;  /* 0x0021b00578147984 */ /* 0x000ee20008004c00 */
[----:B------:R-:W-:Y:S01]  /*52a0*/  FFMA R64, R64, R44, R133 ;  /* 0x0000002c40407223 */ /* 0x000fe20000000085 */
[C---:B------:R-:W-:Y:S01]  /*52b0*/  FFMA R54, R26.reuse, R50, R53 ;  /* 0x000000321a367223 */ /* 0x040fe20000000035 */
[C---:B------:R-:W-:Y:S01]  /*52c0*/  FFMA R52, R26.reuse, R42, R55 ;  /* 0x0000002a1a347223 */ /* 0x040fe20000000037 */
[C---:B------:R-:W-:Y:S01]  /*52d0*/  FFMA R24, R26.reuse, R38, R57 ;  /* 0x000000261a187223 */ /* 0x040fe20000000039 */
[-C--:B------:R-:W-:Y:S01]  /*52e0*/  FFMA R26, R26, R46.reuse, R25 ;  /* 0x0000002e1a1a7223 */ /* 0x080fe20000000019 */
[----:B------:R-:W-:Y:S01]  /*52f0*/  FFMA R65, R65, R45, R64 ;  /* 0x0000002d41417223 */ /* 0x000fe20000000040 */
[C---:B------:R-:W-:Y:S01]  /*5300*/  FFMA R163, R27.reuse, R51, R54 ;  /* 0x000000331ba37223 */ /* 0x040fe20000000036 */
[C---:B------:R-:W-:Y:S01]  /*5310*/  FFMA R87, R27.reuse, R43, R52 ;  /* 0x0000002b1b577223 */ /* 0x040fe20000000034 */
[C---:B------:R-:W-:Y:S01]  /*5320*/  FFMA R85, R27.reuse, R39, R24 ;  /* 0x000000271b557223 */ /* 0x040fe20000000018 */
[----:B------:R-:W-:Y:S01]  /*5330*/  FFMA R66, R66, R46, R65 ;  /* 0x0000002e42427223 */ /* 0x000fe20000000041 */
[-C--:B------:R-:W-:Y:S01]  /*5340*/  FFMA R165, R27, R47.reuse, R26 ;  /* 0x0000002f1ba57223 */ /* 0x080fe2000000001a */
[C---:B-1----:R-:W-:Y:S01]  /*5350*/  FFMA R68, R28.reuse, R36, R68 ;  /* 0x000000241c447223 */ /* 0x042fe20000000044 */
[----:B------:R-:W1:Y:S01]  /*5360*/  LDS.128 R24, [R120.X4+UR5+0x3030] ;  /* 0x0030300578187984 */ /* 0x000e620008004c00 */
        /* <DEDUP_REMOVED lines=14> */
[----:B------:R-:W5:Y:S01]  /*5450*/  LDS.128 R56, [R120.X4+UR5+0x3130] ;  /* 0x0031300578387984 */ /* 0x000f620008004c00 */
[C---:B--2---:R-:W-:Y:S01]  /*5460*/  FFMA R82, R32.reuse, R48, R82 ;  /* 0x0000003020527223 */ /* 0x044fe20000000052 */
[C---:B------:R-:W-:Y:S01]  /*5470*/  FFMA R80, R32.reuse, R40, R80 ;  /* 0x0000002820507223 */ /* 0x040fe20000000050 */
[C---:B------:R-:W-:Y:S01]  /*5480*/  FFMA R74, R32.reuse, R36, R74 ;  /* 0x00000024204a7223 */ /* 0x040fe2000000004a */
        /* <DEDUP_REMOVED lines=8> */
[-C--:B------:R-:W-:Y:S01]  /*5510*/  FFMA R33, R33, R45.reuse, R86 ;  /* 0x0000002d21217223 */ /* 0x080fe20000000056 */
[C---:B---3--:R-:W-:Y:S01]  /*5520*/  FFMA R94, R20.reuse, R44, R94 ;  /* 0x0000002c145e7223 */ /* 0x048fe2000000005e */
[C---:B------:R-:W-:Y:S01]  /*5530*/  FFMA R92, R20.reuse, R48, R92 ;  /* 0x00000030145c7223 */ /* 0x040fe2000000005c */
[C---:B------:R-:W-:Y:S01]  /*5540*/  FFMA R90, R20.reuse, R40, R90 ;  /* 0x00000028145a7223 */ /* 0x040fe2000000005a */
[----:B------:R-:W-:Y:S01]  /*5550*/  FFMA R88, R20, R36, R88 ;  /* 0x0000002414587223 */ /* 0x000fe20000000058 */
        /* <DEDUP_REMOVED lines=13> */
[----:B------:R-:W1:Y:S01]  /*5630*/  LDS.128 R60, [R120.X4+UR5+0x31b0] ;  /* 0x0031b005783c7984 */ /* 0x000e620008004c00 */
[C---:B------:R-:W-:Y:S01]  /*5640*/  FFMA R92, R23.reuse, R51, R92 ;  /* 0x00000033175c7223 */ /* 0x040fe2000000005c */
[C---:B------:R-:W-:Y:S01]  /*5650*/  FFMA R90, R23.reuse, R43, R90 ;  /* 0x0000002b175a7223 */ /* 0x040fe2000000005a */
[C---:B------:R-:W-:Y:S01]  /*5660*/  FFMA R88, R23.reuse, R39, R88 ;  /* 0x0000002717587223 */ /* 0x040fe20000000058 */
[----:B------:R-:W-:Y:S01]  /*5670*/  FFMA R94, R23, R47, R94 ;  /* 0x0000002f175e7223 */ /* 0x000fe2000000005e */
[C---:B------:R-:W-:Y:S01]  /*5680*/  FFMA R102, R24.reuse, R44, R102 ;  /* 0x0000002c18667223 */ /* 0x040fe20000000066 */
[-C--:B------:R-:W-:Y:S01]  /*5690*/  FFMA R96, R24, R36.reuse, R96 ;  /* 0x0000002418607223 */ /* 0x080fe20000000060 */
[C---:B------:R-:W-:Y:S01]  /*56a0*/  FFMA R21, R25.reuse, R49, R100 ;  /* 0x0000003119157223 */ /* 0x040fe20000000064 */
[C---:B------:R-:W-:Y:S01]  /*56b0*/  FFMA R23, R25.reuse, R41, R98 ;  /* 0x0000002919177223 */ /* 0x040fe20000000062 */
[C---:B----4-:R-:W-:Y:S01]  /*56c0*/  FFMA R104, R64.reuse, R36, R104 ;  /* 0x0000002440687223 */ /* 0x050fe20000000068 */
[----:B------:R-:W-:Y:S01]  /*56d0*/  FFMA R106, R64, R40, R106 ;  /* 0x00000028406a7223 */ /* 0x000fe2000000006a */
[C---:B------:R-:W-:Y:S01]  /*56e0*/  FFMA R29, R25.reuse, R45, R102 ;  /* 0x0000002d191d7223 */ /* 0x040fe20000000066 */
[-C--:B------:R-:W-:Y:S01]  /*56f0*/  FFMA R25, R25, R37.reuse, R96 ;  /* 0x0000002519197223 */ /* 0x080fe20000000060 */
[C---:B------:R-:W-:Y:S01]  /*5700*/  FFMA R100, R26.reuse, R50, R21 ;  /* 0x000000321a647223 */ /* 0x040fe20000000015 */
[----:B------:R-:W-:Y:S01]  /*5710*/  FFMA R98, R26, R42, R23 ;  /* 0x0000002a1a627223 */ /* 0x000fe20000000017 */
[----:B------:R-:W-:Y:S01]  /*5720*/  FFMA R110, R64, R44, R110 ;  /* 0x0000002c406e7223 */ /* 0x000fe2000000006e */
[C---:B------:R-:W-:Y:S01]  /*5730*/  FFMA R23, R65.reuse, R37, R104 ;  /* 0x0000002541177223 */ /* 0x040fe20000000068 */
[C---:B------:R-:W-:Y:S01]  /*5740*/  FFMA R21, R65.reuse, R41, R106 ;  /* 0x0000002941157223 */ /* 0x040fe2000000006a */
[-C--:B------:R-:W-:Y:S01]  /*5750*/  FFMA R96, R26, R38.reuse, R25 ;  /* 0x000000261a607223 */ /* 0x080fe20000000019 */
[----:B------:R-:W-:Y:S01]  /*5760*/  FFMA R25, R65, R45, R110 ;  /* 0x0000002d41197223 */ /* 0x000fe2000000006e */
[----:B------:R-:W-:Y:S01]  /*5770*/  FFMA R74, R34, R38, R53 ;  /* 0x00000026224a7223 */ /* 0x000fe20000000035 */
[----:B------:R-:W-:Y:S01]  /*5780*/  FFMA R102, R26, R46, R29 ;  /* 0x0000002e1a667223 */ /* 0x000fe2000000001d */
[----:B------:R-:W-:Y:S01]  /*5790*/  FFMA R108, R64, R48, R108 ;  /* 0x00000030406c7223 */ /* 0x000fe2000000006c */
[C---:B------:R-:W-:Y:S01]  /*57a0*/  FFMA R104, R66.reuse, R38, R23 ;  /* 0x0000002642687223 */ /* 0x040fe20000000017 */
[C---:B------:R-:W-:Y:S01]  /*57b0*/  FFMA R106, R66.reuse, R42, R21 ;  /* 0x0000002a426a7223 */ /* 0x040fe20000000015 */
[----:B------:R-:W-:Y:S01]  /*57c0*/  LDS.128 R52, [R120.X4+UR5+0x40] ;  /* 0x0000400578347984 */ /* 0x000fe20008004c00 */
[C---:B------:R-:W-:Y:S01]  /*57d0*/  FFMA R100, R27.reuse, R51, R100 ;  /* 0x000000331b647223 */ /* 0x040fe20000000064 */
[C---:B------:R-:W-:Y:S01]  /*57e0*/  FFMA R98, R27.reuse, R43, R98 ;  /* 0x0000002b1b627223 */ /* 0x040fe20000000062 */
[C---:B------:R-:W-:Y:S01]  /*57f0*/  FFMA R96, R27.reuse, R39, R96 ;  /* 0x000000271b607223 */ /* 0x040fe20000000060 */
[----:B------:R-:W-:Y:S01]  /*5800*/  LDS.128 R20, [R125+0xc0] ;  /* 0x0000c0007d147984 */ /* 0x000fe20000000c00 */
[----:B------:R-:W-:Y:S01]  /*5810*/  FFMA R102, R27, R47, R102 ;  /* 0x0000002f1b667223 */ /* 0x000fe20000000066 */
[----:B------:R-:W-:Y:S01]  /*5820*/  FFMA R65, R65, R49, R108 ;  /* 0x0000003141417223 */ /* 0x000fe2000000006c */
[----:B------:R-:W-:Y:S01]  /*5830*/  FFMA R110, R66, R46, R25 ;  /* 0x0000002e426e7223 */ /* 0x000fe20000000019 */
[----:B------:R-:W2:Y:S01]  /*5840*/  LDS.128 R28, [R125+0x40] ;  /* 0x000040007d1c7984 */ /* 0x000ea20000000c00 */
[----:B-----5:R-:W-:Y:S01]  /*5850*/  FFMA R64, R56, R36, R97 ;  /* 0x0000002438407223 */ /* 0x020fe20000000061 */
[----:B------:R-:W-:Y:S01]  /*5860*/  FFMA R108, R66, R50, R65 ;  /* 0x00000032426c7223 */ /* 0x000fe20000000041 */
[C---:B------:R-:W-:Y:S01]  /*5870*/  FFMA R66, R56.reuse, R40, R99 ;  /* 0x0000002838427223 */ /* 0x040fe20000000063 */
[----:B------:R-:W3:Y:S01]  /*5880*/  LDS.128 R24, [R125+0x140] ;  /* 0x000140007d187984 */ /* 0x000ee20000000c00 */
        /* <DEDUP_REMOVED lines=35> */
[C---:B--2---:R-:W-:Y:S01]  /*5ac0*/  FFMA R36, R52.reuse, R28, R95 ;  /* 0x0000001c34247223 */ /* 0x044fe2000000005f */
[C---:B------:R-:W-:Y:S01]  /*5ad0*/  FFMA R93, R63.reuse, R39, R38 ;  /* 0x000000273f5d7223 */ /* 0x040fe20000000026 */
[----:B------:R-:W-:Y:S01]  /*5ae0*/  FFMA R38, R52, R20, R101 ;  /* 0x0000001434267223 */ /* 0x000fe20000000065 */
[----:B------:R-:W-:Y:S01]  /*5af0*/  FFMA R46, R62, R46, R45 ;  /* 0x0000002e3e2e7223 */ /* 0x000fe2000000002d */
[----:B------:R-:W-:Y:S01]  /*5b00*/  FFMA R79, R63, R43, R42 ;  /* 0x0000002b3f4f7223 */ /* 0x000fe2000000002a */
[----:B---3--:R-:W-:Y:S01]  /*5b10*/  FFMA R40, R52, R24, R127 ;  /* 0x0000001834287223 */ /* 0x008fe2000000007f */
[C---:B------:R-:W-:Y:S01]  /*5b20*/  FFMA R43, R53.reuse, R21, R38 ;  /* 0x00000015352b7223 */ /* 0x040fe20000000026 */
[C---:B------:R-:W-:Y:S01]  /*5b30*/  FFMA R45, R53.reuse, R29, R36 ;  /* 0x0000001d352d7223 */ /* 0x040fe20000000024 */
[----:B------:R-:W-:Y:S01]  /*5b40*/  FFMA R50, R62, R50, R49 ;  /* 0x000000323e327223 */ /* 0x000fe20000000031 */
[----:B------:R-:W2:Y:S01]  /*5b50*/  LDS.128 R36, [R120.X4+UR5+0x1c0] ;  /* 0x0001c00578247984 */ /* 0x000ea20008004c00 */
[----:B------:R-:W-:Y:S01]  /*5b60*/  FFMA R41, R53, R25, R40 ;  /* 0x0000001935297223 */ /* 0x000fe20000000028 */
[C---:B------:R-:W-:Y:S01]  /*5b70*/  FFMA R42, R54.reuse, R22, R43 ;  /* 0x00000016362a7223 */ /* 0x040fe2000000002b */
[C---:B------:R-:W-:Y:S01]  /*5b80*/  FFMA R40, R54.reuse, R30, R45 ;  /* 0x0000001e36287223 */ /* 0x040fe2000000002d */
[----:B------:R-:W-:Y:S01]  /*5b90*/  FFMA R103, R63, R47, R46 ;  /* 0x0000002f3f677223 */ /* 0x000fe2000000002e */
[----:B------:R-:W-:Y:S01]  /*5ba0*/  FFMA R44, R54, R26, R41 ;  /* 0x0000001a362c7223 */ /* 0x000fe20000000029 */
[C---:B------:R-:W-:Y:S01]  /*5bb0*/  FFMA R101, R55.reuse, R23, R42 ;  /* 0x0000001737657223 */ /* 0x040fe2000000002a */
[C---:B------:R-:W-:Y:S01]  /*5bc0*/  FFMA R95, R55.reuse, R31, R40 ;  /* 0x0000001f375f7223 */ /* 0x040fe20000000028 */
[C---:B----4-:R-:W-:Y:S01]  /*5bd0*/  FFMA R42, R64.reuse, R24, R107 ;  /* 0x00000018402a7223 */ /* 0x050fe2000000006b */
[C---:B------:R-:W-:Y:S01]  /*5be0*/  FFMA R40, R64.reuse, R20, R105 ;  /* 0x0000001440287223 */ /* 0x040fe20000000069 */
[----:B------:R-:W-:Y:S01]  /*5bf0*/  FFMA R127, R55, R27, R44 ;  /* 0x0000001b377f7223 */ /* 0x000fe2000000002c */
[-C--:B-----5:R-:W-:Y:S01]  /*5c00*/  FFMA R44, R64, R32.reuse, R131 ;  /* 0x00000020402c7223 */ /* 0x0a0fe20000000083 */
[C---:B------:R-:W-:Y:S01]  /*5c10*/  FFMA R47, R65.reuse, R25, R42 ;  /* 0x00000019412f7223 */ /* 0x040fe2000000002a */
[C---:B------:R-:W-:Y:S01]  /*5c20*/  FFMA R49, R65.reuse, R21, R40 ;  /* 0x0000001541317223 */ /* 0x040fe20000000028 */
[----:B------:R-:W-:Y:S01]  /*5c30*/  FFMA R52, R52, R32, R129 ;  /* 0x0000002034347223 */ /* 0x000fe20000000081 */
[----:B------:R-:W3:Y:S01]  /*5c40*/  LDS.128 R40, [R120.X4+UR5+0x1040] ;  /* 0x0010400578287984 */ /* 0x000ee20008004c00 */
[-C--:B------:R-:W-:Y:S01]  /*5c50*/  FFMA R45, R65, R33.reuse, R44 ;  /* 0x00000021412d7223 */ /* 0x080fe2000000002c */
[C---:B------:R-:W-:Y:S01]  /*5c60*/  FFMA R46, R66.reuse, R26, R47 ;  /* 0x0000001a422e7223 */ /* 0x040fe2000000002f */
[C---:B------:R-:W-:Y:S01]  /*5c70*/  FFMA R44, R66.reuse, R22, R49 ;  /* 0x00000016422c7223 */ /* 0x040fe20000000031 */
[----:B------:R-:W-:Y:S01]  /*5c80*/  FFMA R53, R53, R33, R52 ;  /* 0x0000002135357223 */ /* 0x000fe20000000034 */
[----:B------:R-:W-:Y:S01]  /*5c90*/  FFMA R48, R66, R34, R45 ;  /* 0x0000002242307223 */ /* 0x000fe2000000002d */
[C---:B------:R-:W-:Y:S01]  /*5ca0*/  FFMA R107, R67.reuse, R27, R46 ;  /* 0x0000001b436b7223 */ /* 0x040fe2000000002e */
[----:B------:R-:W-:Y:S01]  /*5cb0*/  FFMA R105, R67, R23, R44 ;  /* 0x0000001743697223 */ /* 0x000fe2000000002c */
[C---:B-1----:R-:W-:Y:S01]  /*5cc0*/  FFMA R46, R56.reuse, R24, R91 ;  /* 0x00000018382e7223 */ /* 0x042fe2000000005b */
        /* <DEDUP_REMOVED lines=13> */
[----:B------:R-:W-:Y:S01]  /*5da0*/  FFMA R52, R58, R34, R49 ;  /* 0x000000223a347223 */ /* 0x000fe20000000031 */
[C---:B------:R-:W-:Y:S01]  /*5db0*/  FFMA R91, R59.reuse, R27, R50 ;  /* 0x0000001b3b5b7223 */ /* 0x040fe20000000032 */
[C---:B------:R-:W-:Y:S01]  /*5dc0*/  FFMA R89, R59.reuse, R23, R48 ;  /* 0x000000173b597223 */ /* 0x040fe20000000030 */
[C---:B--2---:R-:W-:Y:S01]  /*5dd0*/  FFMA R50, R36.reuse, R24, R111 ;  /* 0x0000001824327223 */ /* 0x044fe2000000006f */
[-C--:B------:R-:W-:Y:S01]  /*5de0*/  FFMA R135, R59, R35.reuse, R52 ;  /* 0x000000233b877223 */ /* 0x080fe20000000034 */
[C---:B------:R-:W-:Y:S01]  /*5df0*/  FFMA R52, R36.reuse, R32, R139 ;  /* 0x0000002024347223 */ /* 0x040fe2000000008b */
[C---:B------:R-:W-:Y:S01]  /*5e00*/  FFMA R48, R36.reuse, R20, R109 ;  /* 0x0000001424307223 */ /* 0x040fe2000000006d */
[----:B------:R-:W-:Y:S01]  /*5e10*/  FFMA R36, R36, R28, R141 ;  /* 0x0000001c24247223 */ /* 0x000fe2000000008d */
        /* <DEDUP_REMOVED lines=81> */
[C---:B-1----:R-:W-:Y:S01]  /*6330*/  FFMA R38, R40.reuse, R24, R87 ;  /* 0x0000001828267223 */ /* 0x042fe20000000057 */
[C---:B------:R-:W-:Y:S01]  /*6340*/  FFMA R36, R40.reuse, R20, R85 ;  /* 0x0000001428247223 */ /* 0x040fe20000000055 */
[----:B------:R-:W1:Y:S01]  /*6350*/  LDS.128 R48, [R120.X4+UR5+0x2140] ;  /* 0x0021400578307984 */ /* 0x000e620008004c00 */
[----:B------:R-:W-:Y:S01]  /*6360*/  FFMA R157, R39, R27, R52 ;  /* 0x0000001b279d7223 */ /* 0x000fe20000000034 */
[C---:B------:R-:W-:Y:S01]  /*6370*/  FFMA R55, R41.reuse, R25, R38 ;  /* 0x0000001929377223 */ /* 0x040fe20000000026 */
[C---:B------:R-:W-:Y:S01]  /*6380*/  FFMA R57, R41.reuse, R21, R36 ;  /* 0x0000001529397223 */ /* 0x040fe20000000024 */
[----:B------:R-:W-:Y:S01]  /*6390*/  FFMA R52, R40, R32, R163 ;  /* 0x0000002028347223 */ /* 0x000fe200000000a3 */
[----:B------:R-:W3:Y:S01]  /*63a0*/  LDS.128 R36, [R120.X4+UR5+0x21c0] ;  /* 0x0021c00578247984 */ /* 0x000ee20008004c00 */
[-C--:B------:R-:W-:Y:S01]  /*63b0*/  FFMA R64, R64, R28.reuse, R133 ;  /* 0x0000001c40407223 */ /* 0x080fe20000000085 */
[----:B------:R-:W-:Y:S01]  /*63c0*/  FFMA R40, R40, R28, R165 ;  /* 0x0000001c28287223 */ /* 0x000fe200000000a5 */
[----:B------:R-:W-:Y:S01]  /*63d0*/  FFMA R53, R41, R33, R52 ;  /* 0x0000002129357223 */ /* 0x000fe20000000034 */
[C---:B------:R-:W-:Y:S01]  /*63e0*/  FFMA R52, R42.reuse, R26, R55 ;  /* 0x0000001a2a347223 */ /* 0x040fe20000000037 */
[-C--:B------:R-:W-:Y:S01]  /*63f0*/  FFMA R65, R65, R29.reuse, R64 ;  /* 0x0000001d41417223 */ /* 0x080fe20000000040 */
[----:B------:R-:W-:Y:S01]  /*6400*/  FFMA R41, R41, R29, R40 ;  /* 0x0000001d29297223 */ /* 0x000fe20000000028 */
[----:B------:R-:W-:Y:S01]  /*6410*/  FFMA R54, R42, R34, R53 ;  /* 0x000000222a367223 */ /* 0x000fe20000000035 */
[C---:B------:R-:W-:Y:S01]  /*6420*/  FFMA R87, R43.reuse, R27, R52 ;  /* 0x0000001b2b577223 */ /* 0x040fe20000000034 */
[----:B------:R-:W-:Y:S01]  /*6430*/  FFMA R66, R66, R30, R65 ;  /* 0x0000001e42427223 */ /* 0x000fe20000000041 */
[C---:B------:R-:W-:Y:S01]  /*6440*/  FFMA R40, R42.reuse, R22, R57 ;  /* 0x000000162a287223 */ /* 0x040fe20000000039 */
[----:B------:R-:W-:Y:S01]  /*6450*/  FFMA R163, R43, R35, R54 ;  /* 0x000000232ba37223 */ /* 0x000fe20000000036 */
[----:B------:R-:W-:Y:S01]  /*6460*/  FFMA R42, R42, R30, R41 ;  /* 0x0000001e2a2a7223 */ /* 0x000fe20000000029 */
[----:B------:R-:W4:Y:S01]  /*6470*/  LDS.128 R52, [R120.X4+UR5+0x3040] ;  /* 0x0030400578347984 */ /* 0x000f220008004c00 */
[----:B------:R-:W-:Y:S01]  /*6480*/  FFMA R133, R67, R31, R66 ;  /* 0x0000001f43857223 */ /* 0x000fe20000000042 */
[C---:B------:R-:W-:Y:S01]  /*6490*/  FFMA R85, R43.reuse, R23, R40 ;  /* 0x000000172b557223 */ /* 0x040fe20000000028 */
[-C--:B------:R-:W-:Y:S01]  /*64a0*/  FFMA R165, R43, R31.reuse, R42 ;  /* 0x0000001f2ba57223 */ /* 0x080fe2000000002a */
[----:B------:R-:W5:Y:S01]  /*64b0*/  LDS.128 R64, [R120.X4+UR5+0x30c0] ;  /* 0x0030c00578407984 */ /* 0x000f620008004c00 */
[----:B------:R-:W-:-:S03]  /*64c0*/  FFMA R137, R59, R31, R58 ;  /* 0x0000001f3b897223 */ /* 0x000fc6000000003a */
[----:B------:R-:W-:Y:S01]  /*64d0*/  LDS.128 R60, [R125+0x1d0] ;  /* 0x0001d0007d3c7984 */ /* 0x000fe20000000c00 */
[C---:B--2---:R-:W-:Y:S01]  /*64e0*/  FFMA R76, R44.reuse, R32, R76 ;  /* 0x000000202c4c7223 */ /* 0x044fe2000000004c */
[C---:B------:R-:W-:Y:S01]  /*64f0*/  FFMA R70, R44.reuse, R24, R70 ;  /* 0x000000182c467223 */ /* 0x040fe20000000046 */
[C---:B------:R-:W-:Y:S01]  /*6500*/  FFMA R68, R44.reuse, R20, R68 ;  /* 0x000000142c447223 */ /* 0x040fe20000000044 */
[----:B------:R-:W-:Y:S01]  /*6510*/  FFMA R78, R44, R28, R78 ;  /* 0x0000001c2c4e7223 */ /* 0x000fe2000000004e */
[C---:B------:R-:W-:Y:S01]  /*6520*/  FFMA R41, R45.reuse, R33, R76 ;  /* 0x000000212d297223 */ /* 0x040fe2000000004c */
[----:B------:R-:W-:Y:S01]  /*6530*/  FFMA R43, R45, R25, R70 ;  /* 0x000000192d2b7223 */ /* 0x000fe20000000046 */
[C---:B-1----:R-:W-:Y:S01]  /*6540*/  FFMA R82, R48.reuse, R32, R82 ;  /* 0x0000002030527223 */ /* 0x042fe20000000052 */
[----:B------:R-:W-:Y:S01]  /*6550*/  FFMA R80, R48, R24, R80 ;  /* 0x0000001830507223 */ /* 0x000fe20000000050 */
[C---:B------:R-:W-:Y:S01]  /*6560*/  FFMA R76, R46.reuse, R34, R41 ;  /* 0x000000222e4c7223 */ /* 0x040fe20000000029 */
[----:B------:R-:W-:Y:S01]  /*6570*/  FFMA R70, R46, R26, R43 ;  /* 0x0000001a2e467223 */ /* 0x000fe2000000002b */
[C---:B------:R-:W-:Y:S01]  /*6580*/  FFMA R41, R49.reuse, R33, R82 ;  /* 0x0000002131297223 */ /* 0x040fe20000000052 */
[----:B------:R-:W-:Y:S01]  /*6590*/  FFMA R43, R49, R25, R80 ;  /* 0x00000019312b7223 */ /* 0x000fe20000000050 */
[C---:B---3--:R-:W-:Y:S01]  /*65a0*/  FFMA R92, R36.reuse, R32, R92 ;  /* 0x00000020245c7223 */ /* 0x048fe2000000005c */
[----:B------:R-:W-:Y:S01]  /*65b0*/  FFMA R90, R36, R24, R90 ;  /* 0x00000018245a7223 */ /* 0x000fe2000000005a */
[C---:B------:R-:W-:Y:S01]  /*65c0*/  FFMA R82, R50.reuse, R34, R41 ;  /* 0x0000002232527223 */ /* 0x040fe20000000029 */
[----:B------:R-:W-:Y:S01]  /*65d0*/  FFMA R80, R50, R26, R43 ;  /* 0x0000001a32507223 */ /* 0x000fe2000000002b */
[C---:B------:R-:W-:Y:S01]  /*65e0*/  FFMA R41, R37.reuse, R33, R92 ;  /* 0x0000002125297223 */ /* 0x040fe2000000005c */
[----:B------:R-:W-:Y:S01]  /*65f0*/  FFMA R43, R37, R25, R90 ;  /* 0x00000019252b7223 */ /* 0x000fe2000000005a */
[C---:B------:R-:W-:Y:S01]  /*6600*/  FFMA R57, R45.reuse, R21, R68 ;  /* 0x000000152d397223 */ /* 0x040fe20000000044 */
[----:B------:R-:W-:Y:S01]  /*6610*/  FFMA R45, R45, R29, R78 ;  /* 0x0000001d2d2d7223 */ /* 0x000fe2000000004e */
[----:B------:R-:W-:Y:S01]  /*6620*/  FFMA R74, R48, R20, R74 ;  /* 0x00000014304a7223 */ /* 0x000fe2000000004a */
[C---:B------:R-:W-:Y:S01]  /*6630*/  FFMA R92, R38.reuse, R34, R41 ;  /* 0x00000022265c7223 */ /* 0x040fe20000000029 */
[----:B------:R-:W-:Y:S01]  /*6640*/  FFMA R90, R38, R26, R43 ;  /* 0x0000001a265a7223 */ /* 0x000fe2000000002b */
[----:B------:R-:W-:Y:S01]  /*6650*/  FFMA R78, R46, R30, R45 ;  /* 0x0000001e2e4e7223 */ /* 0x000fe2000000002d */
[----:B------:R-:W1:Y:S01]  /*6660*/  LDS.128 R40, [R120.X4+UR5+0x3140] ;  /* 0x0031400578287984 */ /* 0x000e620008004c00 */
[----:B------:R-:W-:Y:S01]  /*6670*/  FFMA R45, R49, R21, R74 ;  /* 0x00000015312d7223 */ /* 0x000fe2000000004a */
[C---:B------:R-:W-:Y:S01]  /*6680*/  FFMA R94, R36.reuse, R28, R94 ;  /* 0x0000001c245e7223 */ /* 0x040fe2000000005e */
[----:B------:R-:W-:Y:S01]  /*6690*/  FFMA R88, R36, R20, R88 ;  /* 0x0000001424587223 */ /* 0x000fe20000000058 */
[----:B----4-:R-:W-:Y:S01]  /*66a0*/  FFMA R102, R52, R28, R102 ;  /* 0x0000001c34667223 */ /* 0x010fe20000000066 */
[-C--:B------:R-:W-:Y:S01]  /*66b0*/  FFMA R74, R50, R22.reuse, R45 ;  /* 0x00000016324a7223 */ /* 0x080fe2000000002d */
[C---:B------:R-:W-:Y:S01]  /*66c0*/  FFMA R45, R37.reuse, R29, R94 ;  /* 0x0000001d252d7223 */ /* 0x040fe2000000005e */
[----:B------:R-:W-:Y:S01]  /*66d0*/  FFMA R37, R37, R21, R88 ;  /* 0x0000001525257223 */ /* 0x000fe20000000058 */
[----:B------:R-:W-:Y:S01]  /*66e0*/  FFMA R68, R46, R22, R57 ;  /* 0x000000162e447223 */ /* 0x000fe20000000039 */
[----:B------:R-:W-:Y:S01]  /*66f0*/  FFMA R86, R48, R28, R86 ;  /* 0x0000001c30567223 */ /* 0x000fe20000000056 */
[C---:B------:R-:W-:Y:S01]  /*6700*/  FFMA R94, R38.reuse, R30, R45 ;  /* 0x0000001e265e7223 */ /* 0x040fe2000000002d */
[----:B------:R-:W-:Y:S01]  /*6710*/  FFMA R45, R53, R29, R102 ;  /* 0x0000001d352d7223 */ /* 0x000fe20000000066 */
[----:B------:R-:W-:Y:S01]  /*6720*/  FFMA R88, R38, R22, R37 ;  /* 0x0000001626587223 */ /* 0x000fe20000000025 */
[C---:B------:R-:W-:Y:S01]  /*6730*/  FFMA R100, R52.reuse, R32, R100 ;  /* 0x0000002034647223 */ /* 0x040fe20000000064 */
[----:B------:R-:W-:Y:S01]  /*6740*/  FFMA R98, R52, R24, R98 ;  /* 0x0000001834627223 */ /* 0x000fe20000000062 */
[C---:B------:R-:W-:Y:S01]  /*6750*/  FFMA R76, R47.reuse, R35, R76 ;  /* 0x000000232f4c7223 */ /* 0x040fe2000000004c */
[C---:B------:R-:W-:Y:S01]  /*6760*/  FFMA R70, R47.reuse, R27, R70 ;  /* 0x0000001b2f467223 */ /* 0x040fe20000000046 */
[C---:B------:R-:W-:Y:S01]  /*6770*/  FFMA R68, R47.reuse, R23, R68 ;  /* 0x000000172f447223 */ /* 0x040fe20000000044 */
[----:B------:R-:W-:Y:S01]  /*6780*/  FFMA R78, R47, R31, R78 ;  /* 0x0000001f2f4e7223 */ /* 0x000fe2000000004e */
[----:B------:R-:W-:Y:S01]  /*6790*/  FFMA R102, R54, R30, R45 ;  /* 0x0000001e36667223 */ /* 0x000fe2000000002d */
[----:B------:R-:W-:Y:S01]  /*67a0*/  FFMA R96, R52, R20, R96 ;  /* 0x0000001434607223 */ /* 0x000fe20000000060 */
[----:B------:R-:W2:Y:S01]  /*67b0*/  LDS.128 R44, [R120.X4+UR5+0x31c0] ;  /* 0x0031c005782c7984 */ /* 0x000ea20008004c00 */
[C---:B------:R-:W-:Y:S01]  /*67c0*/  FFMA R92, R39.reuse, R35, R92 ;  /* 0x00000023275c7223 */ /* 0x040fe2000000005c */
[C---:B------:R-:W-:Y:S01]  /*67d0*/  FFMA R90, R39.reuse, R27, R90 ;  /* 0x0000001b275a7223 */ /* 0x040fe2000000005a */
[C---:B------:R-:W-:Y:S01]  /*67e0*/  FFMA R88, R39.reuse, R23, R88 ;  /* 0x0000001727587223 */ /* 0x040fe20000000058 */
[----:B------:R-:W-:Y:S01]  /*67f0*/  FFMA R94, R39, R31, R94 ;  /* 0x0000001f275e7223 */ /* 0x000fe2000000005e */
[----:B------:R-:W-:Y:S01]  /*6800*/  FFMA R49, R49, R29, R86 ;  /* 0x0000001d31317223 */ /* 0x000fe20000000056 */
[C---:B------:R-:W-:Y:S01]  /*6810*/  FFMA R37, R53.reuse, R33, R100 ;  /* 0x0000002135257223 */ /* 0x040fe20000000064 */
[C---:B------:R-:W-:Y:S01]  /*6820*/  FFMA R39, R53.reuse, R25, R98 ;  /* 0x0000001935277223 */ /* 0x040fe20000000062 */
[C---:B-----5:R-:W-:Y:S01]  /*6830*/  FFMA R110, R64.reuse, R28, R110 ;  /* 0x0000001c406e7223 */ /* 0x060fe2000000006e */
[C---:B------:R-:W-:Y:S01]  /*6840*/  FFMA R104, R64.reuse, R20, R104 ;  /* 0x0000001440687223 */ /* 0x040fe20000000068 */
[----:B------:R-:W-:Y:S01]  /*6850*/  FFMA R106, R64, R24, R106 ;  /* 0x00000018406a7223 */ /* 0x000fe2000000006a */
[----:B------:R-:W-:Y:S01]  /*6860*/  FFMA R53, R53, R21, R96 ;  /* 0x0000001535357223 */ /* 0x000fe20000000060 */
[----:B------:R-:W-:Y:S01]  /*6870*/  FFMA R86, R50, R30, R49 ;  /* 0x0000001e32567223 */ /* 0x000fe20000000031 */
        /* <DEDUP_REMOVED lines=20> */
[C---:B-1----:R-:W-:Y:S01]  /*69c0*/  FFMA R64, R40.reuse, R20, R97 ;  /* 0x0000001428407223 */ /* 0x042fe20000000061 */
[----:B------:R-:W-:Y:S01]  /*69d0*/  FFMA R72, R40, R32, R72 ;  /* 0x0000002028487223 */ /* 0x000fe20000000048 */
[----:B------:R-:W1:Y:S01]  /*69e0*/  LDS.128 R36, [R120.X4+UR5+0x50] ;  /* 0x0000500578247984 */ /* 0x000e620008004c00 */
        /* <DEDUP_REMOVED lines=11> */
[C---:B------:R-:W-:Y:S01]  /*6aa0*/  FFMA R97, R41.reuse, R33, R72 ;  /* 0x0000002129617223 */ /* 0x040fe20000000048 */
[----:B------:R-:W5:Y:S01]  /*6ab0*/  LDS.128 R64, [R120.X4+UR5+0xd0] ;  /* 0x0000d00578407984 */ /* 0x000f620008004c00 */
        /* <DEDUP_REMOVED lines=27> */
[----:B------:R-:W-:Y:S01]  /*6c70*/  LDS.128 R44, [R125+0x1e0] ;  /* 0x0001e0007d2c7984 */ /* 0x000fe20000000c00 */
[C---:B---3--:R-:W-:Y:S01]  /*6c80*/  FFMA R22, R36.reuse, R52, R101 ;  /* 0x0000003424167223 */ /* 0x048fe20000000065 */
[C---:B------:R-:W-:Y:S01]  /*6c90*/  FFMA R29, R37.reuse, R49, R20 ;  /* 0x00000031251d7223 */ /* 0x040fe20000000014 */
[C---:B----4-:R-:W-:Y:S02]  /*6ca0*/  FFMA R24, R36.reuse, R56, R127 ;  /* 0x0000003824187223 */ /* 0x050fe4000000007f */
        /* <DEDUP_REMOVED lines=14> */
[C---:B------:R-:W-:Y:S01]  /*6d90*/  FFMA R31, R65.reuse, R57, R26 ;  /* 0x00000039411f7223 */ /* 0x040fe2000000001a */
[C---:B------:R-:W-:Y:S01]  /*6da0*/  FFMA R33, R65.reuse, R53, R24 ;  /* 0x0000003541217223 */ /* 0x040fe20000000018 */
[----:B------:R-:W-:Y:S01]  /*6db0*/  FFMA R38, R38, R62, R37 ;  /* 0x0000003e26267223 */ /* 0x000fe20000000025 */
[----:B------:R-:W3:Y:S01]  /*6dc0*/  LDS.128 R24, [R120.X4+UR5+0x1050] ;  /* 0x0010500578187984 */ /* 0x000ee20008004c00 */
[----:B------:R-:W-:Y:S01]  /*6dd0*/  FFMA R29, R65, R61, R28 ;  /* 0x0000003d411d7223 */ /* 0x000fe2000000001c */
[C---:B------:R-:W-:Y:S01]  /*6de0*/  FFMA R30, R66.reuse, R58, R31 ;  /* 0x0000003a421e7223 */ /* 0x040fe2000000001f */
[C---:B------:R-:W-:Y:S01]  /*6df0*/  FFMA R28, R66.reuse, R54, R33 ;  /* 0x00000036421c7223 */ /* 0x040fe20000000021 */
[----:B------:R-:W-:Y:S01]  /*6e00*/  FFMA R129, R39, R63, R38 ;  /* 0x0000003f27817223 */ /* 0x000fe20000000026 */
[----:B------:R-:W-:Y:S01]  /*6e10*/  FFMA R32, R66, R62, R29 ;  /* 0x0000003e42207223 */ /* 0x000fe2000000001d */
[C---:B------:R-:W-:Y:S01]  /*6e20*/  FFMA R107, R67.reuse, R59, R30 ;  /* 0x0000003b436b7223 */ /* 0x040fe2000000001e */
        /* <DEDUP_REMOVED lines=101> */
[C---:B--2---:R-:W-:Y:S01]  /*7480*/  FFMA R22, R24.reuse, R56, R87 ;  /* 0x0000003818167223 */ /* 0x044fe20000000057 */
[C---:B------:R-:W-:Y:S01]  /*7490*/  FFMA R20, R24.reuse, R52, R85 ;  /* 0x0000003418147223 */ /* 0x040fe20000000055 */
[----:B------:R-:W2:Y:S01]  /*74a0*/  LDS.128 R32, [R120.X4+UR5+0x2150] ;  /* 0x0021500578207984 */ /* 0x000ea20008004c00 */
        /* <DEDUP_REMOVED lines=22> */
[----:B------:R-:W-:Y:S01]  /*7610*/  FFMA R137, R43, R51, R42 ;  /* 0x000000332b897223 */ /* 0x000fe2000000002a */
[C---:B-1----:R-:W-:Y:S01]  /*7620*/  FFMA R76, R28.reuse, R60, R76 ;  /* 0x0000003c1c4c7223 */ /* 0x042fe2000000004c */
[C---:B------:R-:W-:Y:S01]  /*7630*/  FFMA R70, R28.reuse, R56, R70 ;  /* 0x000000381c467223 */ /* 0x040fe20000000046 */
[C---:B------:R-:W-:Y:S01]  /*7640*/  FFMA R68, R28.reuse, R52, R68 ;  /* 0x000000341c447223 */ /* 0x040fe20000000044 */
[----:B------:R-:W-:Y:S01]  /*7650*/  FFMA R78, R28, R48, R78 ;  /* 0x000000301c4e7223 */ /* 0x000fe2000000004e */
[C---:B------:R-:W-:Y:S01]  /*7660*/  FFMA R25, R29.reuse, R61, R76 ;  /* 0x0000003d1d197223 */ /* 0x040fe2000000004c */
[----:B------:R-:W-:Y:S01]  /*7670*/  FFMA R27, R29, R57, R70 ;  /* 0x000000391d1b7223 */ /* 0x000fe20000000046 */
[C---:B--2---:R-:W-:Y:S01]  /*7680*/  FFMA R82, R32.reuse, R60, R82 ;  /* 0x0000003c20527223 */ /* 0x044fe20000000052 */
        /* <DEDUP_REMOVED lines=16> */
[----:B------:R-:W1:Y:S01]  /*7790*/  LDS.128 R24, [R120.X4+UR5+0x3150] ;  /* 0x0031500578187984 */ /* 0x000e620008004c00 */
[----:B------:R-:W-:Y:S01]  /*77a0*/  FFMA R78, R30, R50, R29 ;  /* 0x000000321e4e7223 */ /* 0x000fe2000000001d */
[-C--:B------:R-:W-:Y:S01]  /*77b0*/  FFMA R86, R32, R48.reuse, R86 ;  /* 0x0000003020567223 */ /* 0x080fe20000000056 */
[C---:B------:R-:W-:Y:S01]  /*77c0*/  FFMA R29, R33.reuse, R53, R74 ;  /* 0x00000035211d7223 */ /* 0x040fe2000000004a */
[C---:B------:R-:W-:Y:S01]  /*77d0*/  FFMA R94, R20.reuse, R48, R94 ;  /* 0x00000030145e7223 */ /* 0x040fe2000000005e */
        /* <DEDUP_REMOVED lines=9> */
[C---:B------:R-:W-:Y:S01]  /*7870*/  FFMA R80, R35.reuse, R59, R80 ;  /* 0x0000003b23507223 */ /* 0x040fe20000000050 */
[C---:B------:R-:W-:Y:S01]  /*7880*/  FFMA R74, R35.reuse, R55, R74 ;  /* 0x00000037234a7223 */ /* 0x040fe2000000004a */
[----:B------:R-:W-:Y:S01]  /*7890*/  FFMA R86, R35, R51, R86 ;  /* 0x0000003323567223 */ /* 0x000fe20000000056 */
[C---:B----4-:R-:W-:Y:S01]  /*78a0*/  FFMA R102, R36.reuse, R48, R102 ;  /* 0x0000003024667223 */ /* 0x050fe20000000066 */
[C---:B------:R-:W-:Y:S01]  /*78b0*/  FFMA R100, R36.reuse, R60, R100 ;  /* 0x0000003c24647223 */ /* 0x040fe20000000064 */
[C---:B------:R-:W-:Y:S01]  /*78c0*/  FFMA R98, R36.reuse, R56, R98 ;  /* 0x0000003824627223 */ /* 0x040fe20000000062 */
        /* <DEDUP_REMOVED lines=9> */
[C---:B-----5:R-:W-:Y:S01]  /*7960*/  FFMA R110, R64.reuse, R48, R110 ;  /* 0x00000030406e7223 */ /* 0x060fe2000000006e */
        /* <DEDUP_REMOVED lines=8> */
[----:B------:R-:W-:Y:S01]  /*79f0*/  FFMA R21, R65, R57, R106 ;  /* 0x0000003941157223 */ /* 0x000fe2000000006a */
[-C--:B------:R-:W-:Y:S01]  /*7a00*/  FFMA R68, R30, R54.reuse, R41 ;  /* 0x000000361e447223 */ /* 0x080fe20000000029 */
        /* <DEDUP_REMOVED lines=9> */
[----:B------:R-:W-:Y:S01]  /*7aa0*/  LDS.128 R28, [R125+0xe0] ;  /* 0x0000e0007d1c7984 */ /* 0x000fe20000000c00 */
[C---:B------:R-:W-:Y:S01]  /*7ab0*/  FFMA R100, R39.reuse, R63, R100 ;  /* 0x0000003f27647223 */ /* 0x040fe20000000064 */
[C---:B------:R-:W-:Y:S01]  /*7ac0*/  FFMA R98, R39.reuse, R59, R98 ;  /* 0x0000003b27627223 */ /* 0x040fe20000000062 */
[C---:B------:R-:W-:Y:S01]  /*7ad0*/  FFMA R96, R39.reuse, R55, R96 ;  /* 0x0000003727607223 */ /* 0x040fe20000000060 */
[----:B------:R-:W3:Y:S01]  /*7ae0*/  LDS.128 R20, [R120.X4+UR5+0x60] ;  /* 0x0000600578147984 */ /* 0x000ee20008004c00 */
[----:B------:R-:W-:Y:S01]  /*7af0*/  FFMA R102, R39, R51, R102 ;  /* 0x0000003327667223 */ /* 0x000fe20000000066 */
[----:B------:R-:W-:Y:S01]  /*7b00*/  FFMA R65, R65, R61, R108 ;  /* 0x0000003d41417223 */ /* 0x000fe2000000006c */
[C---:B-1----:R-:W-:Y:S01]  /*7b10*/  FFMA R64, R24.reuse, R52, R97 ;  /* 0x0000003418407223 */ /* 0x042fe20000000061 */
[----:B------:R-:W1:Y:S01]  /*7b20*/  LDS.128 R40, [R125+0x60] ;  /* 0x000060007d287984 */ /* 0x000e620000000c00 */
[----:B------:R-:W-:Y:S01]  /*7b30*/  FFMA R72, R24, R60, R72 ;  /* 0x0000003c18487223 */ /* 0x000fe20000000048 */
[----:B------:R-:W-:Y:S01]  /*7b40*/  FFMA R108, R66, R62, R65 ;  /* 0x0000003e426c7223 */ /* 0x000fe20000000041 */
[C---:B------:R-:W-:Y:S01]  /*7b50*/  FFMA R66, R24.reuse, R56, R99 ;  /* 0x0000003818427223 */ /* 0x040fe20000000063 */
[----:B------:R-:W4:Y:S01]  /*7b60*/  LDS.128 R36, [R125+0x160] ;  /* 0x000160007d247984 */ /* 0x000f220000000c00 */
        /* <DEDUP_REMOVED lines=36> */
[C---:B-1----:R-:W-:Y:S01]  /*7db0*/  FFMA R32, R20.reuse, R40, R95 ;  /* 0x0000002814207223 */ /* 0x042fe2000000005f */
[C---:B----4-:R-:W-:Y:S01]  /*7dc0*/  FFMA R48, R20.reuse, R36, R127 ;  /* 0x0000002414307223 */ /* 0x050fe2000000007f */
[----:B------:R-:W-:Y:S01]  /*7dd0*/  FFMA R20, R20, R44, R129 ;  /* 0x0000002c14147223 */ /* 0x000fe20000000081 */
[C---:B------:R-:W-:Y:S01]  /*7de0*/  FFMA R51, R21.reuse, R29, R34 ;  /* 0x0000001d15337223 */ /* 0x040fe20000000022 */
[C---:B------:R-:W-:Y:S01]  /*7df0*/  FFMA R53, R21.reuse, R41, R32 ;  /* 0x0000002915357223 */ /* 0x040fe20000000020 */
[C---:B------:R-:W-:Y:S01]  /*7e00*/  FFMA R49, R21.reuse, R37, R48 ;  /* 0x0000002515317223 */ /* 0x040fe20000000030 */
[----:B------:R-:W1:Y:S01]  /*7e10*/  LDS.128 R32, [R120.X4+UR5+0x1e0] ;  /* 0x0001e00578207984 */ /* 0x000e620008004c00 */
[-C--:B------:R-:W-:Y:S01]  /*7e20*/  FFMA R21, R21, R45.reuse, R20 ;  /* 0x0000002d15157223 */ /* 0x080fe20000000014 */
[C---:B------:R-:W-:Y:S01]  /*7e30*/  FFMA R148, R22.reuse, R30, R51 ;  /* 0x0000001e16947223 */ /* 0x040fe20000000033 */
[C---:B------:R-:W-:Y:S01]  /*7e40*/  FFMA R150, R22.reuse, R38, R49 ;  /* 0x0000002616967223 */ /* 0x040fe20000000031 */
[C---:B------:R-:W-:Y:S01]  /*7e50*/  FFMA R146, R22.reuse, R42, R53 ;  /* 0x0000002a16927223 */ /* 0x040fe20000000035 */
[----:B------:R-:W-:Y:S01]  /*7e60*/  FFMA R162, R22, R46, R21 ;  /* 0x0000002e16a27223 */ /* 0x000fe20000000015 */
[C---:B-----5:R-:W-:Y:S01]  /*7e70*/  FFMA R48, R64.reuse, R44, R131 ;  /* 0x0000002c40307223 */ /* 0x060fe20000000083 */
        /* <DEDUP_REMOVED lines=51> */
[C---:B---3--:R-:W-:Y:S01]  /*81b0*/  FFMA R34, R20.reuse, R36, R75 ;  /* 0x0000002414227223 */ /* 0x048fe2000000004b */
        /* <DEDUP_REMOVED lines=20> */
[----:B------:R-:W-:Y:S01]  /*8300*/  FFMA R156, R23, R43, R156 ;  /* 0x0000002b179c7223 */ /* 0x000fe2000000009c */
[C---:B------:R-:W-:Y:S01]  /*8310*/  FFMA R55, R49.reuse, R37, R22 ;  /* 0x0000002531377223 */ /* 0x040fe20000000016 */
[----:B------:R-:W-:Y:S01]  /*8320*/  FFMA R69, R49, R29, R20 ;  /* 0x0000001d31457223 */ /* 0x000fe20000000014 */
[C---:B------:R-:W-:Y:S01]  /*8330*/  FFMA R52, R48.reuse, R44, R147 ;  /* 0x0000002c30347223 */ /* 0x040fe20000000093 */
[----:B------:R-:W2:Y:S01]  /*8340*/  LDS.128 R20, [R120.X4+UR5+0x2060] ;  /* 0x0020600578147984 */ /* 0x000ea20008004c00 */
[----:B------:R-:W-:-:S02]  /*8350*/  FFMA R48, R48, R40, R149 ;  /* 0x0000002830307223 */ /* 0x000fc40000000095 */
        /* <DEDUP_REMOVED lines=36> */
[C---:B------:R-:W-:Y:S01]  /*85a0*/  FFMA R32, R34.reuse, R30, R77 ;  /* 0x0000001e22207223 */ /* 0x040fe2000000004d */
[----:B------:R-:W-:Y:S01]  /*85b0*/  FFMA R152, R27, R43, R152 ;  /* 0x0000002b1b987223 */ /* 0x000fe20000000098 */
[----:B------:R-:W-:Y:S01]  /*85c0*/  FFMA R34, R34, R42, R33 ;  /* 0x0000002a22227223 */ /* 0x000fe20000000021 */
[----:B------:R-:W3:Y:S01]  /*85d0*/  LDS.128 R24, [R120.X4+UR5+0x2160] ;  /* 0x0021600578187984 */ /* 0x000ee20008004c00 */
        /* <DEDUP_REMOVED lines=66> */
[----:B------:R-:W-:Y:S01]  /*8a00*/  FFMA R107, R35, R47, R50 ;  /* 0x0000002f236b7223 */ /* 0x000fe20000000032 */
[----:B------:R-:W-:Y:S01]  /*8a10*/  FFMA R32, R34, R42, R49 ;  /* 0x0000002a22207223 */ /* 0x000fe20000000031 */
[----:B-1----:R-:W-:Y:S01]  /*8a20*/  FFMA R102, R52, R40, R102 ;  /* 0x0000002834667223 */ /* 0x002fe20000000066 */
        /* <DEDUP_REMOVED lines=9> */
[C---:B------:R-:W-:Y:S01]  /*8ac0*/  FFMA R35, R53.reuse, R37, R98 ;  /* 0x0000002535237223 */ /* 0x040fe20000000062 */
[----:B------:R-:W-:Y:S01]  /*8ad0*/  FFMA R32, R54, R42, R49 ;  /* 0x0000002a36207223 */ /* 0x000fe20000000031 */
[-C--:B------:R-:W-:Y:S01]  /*8ae0*/  FFMA R53, R53, R29.reuse, R96 ;  /* 0x0000001d35357223 */ /* 0x080fe20000000060 */
[----:B------:R-:W1:Y:S01]  /*8af0*/  LDS.128 R48, [R120.X4+UR5+0x31e0] ;  /* 0x0031e00578307984 */ /* 0x000e620008004c00 */
[C---:B---3--:R-:W-:Y:S01]  /*8b00*/  FFMA R104, R20.reuse, R28, R104 ;  /* 0x0000001c14687223 */ /* 0x048fe20000000068 */
[C---:B------:R-:W-:Y:S01]  /*8b10*/  FFMA R106, R20.reuse, R36, R106 ;  /* 0x00000024146a7223 */ /* 0x040fe2000000006a */
[----:B------:R-:W-:Y:S01]  /*8b20*/  FFMA R110, R20, R40, R110 ;  /* 0x00000028146e7223 */ /* 0x000fe2000000006e */
[C---:B------:R-:W-:Y:S01]  /*8b30*/  FFMA R52, R54.reuse, R46, R33 ;  /* 0x0000002e36347223 */ /* 0x040fe20000000021 */
[----:B------:R-:W-:Y:S01]  /*8b40*/  FFMA R34, R54, R38, R35 ;  /* 0x0000002636227223 */ /* 0x000fe20000000023 */
[----:B------:R-:W-:Y:S01]  /*8b50*/  FFMA R108, R20, R44, R108 ;  /* 0x0000002c146c7223 */ /* 0x000fe2000000006c */
[C---:B------:R-:W-:Y:S01]  /*8b60*/  FFMA R35, R21.reuse, R29, R104 ;  /* 0x0000001d15237223 */ /* 0x040fe20000000068 */
[C---:B------:R-:W-:Y:S01]  /*8b70*/  FFMA R33, R21.reuse, R37, R106 ;  /* 0x0000002515217223 */ /* 0x040fe2000000006a */
[-C--:B------:R-:W-:Y:S01]  /*8b80*/  FFMA R54, R54, R30.reuse, R53 ;  /* 0x0000001e36367223 */ /* 0x080fe20000000035 */
[----:B------:R-:W-:Y:S01]  /*8b90*/  FFMA R53, R21, R41, R110 ;  /* 0x0000002915357223 */ /* 0x000fe2000000006e */
[C---:B------:R-:W-:Y:S01]  /*8ba0*/  FFMA R103, R55.reuse, R39, R34 ;  /* 0x0000002737677223 */ /* 0x040fe20000000022 */
[----:B------:R-:W-:Y:S01]  /*8bb0*/  FFMA R151, R55, R43, R32 ;  /* 0x0000002b37977223 */ /* 0x000fe20000000020 */
[----:B------:R-:W-:Y:S01]  /*8bc0*/  FFMA R21, R21, R45, R108 ;  /* 0x0000002d15157223 */ /* 0x000fe2000000006c */
[C---:B------:R-:W-:Y:S01]  /*8bd0*/  FFMA R20, R22.reuse, R30, R35 ;  /* 0x0000001e16147223 */ /* 0x040fe20000000023 */
[C---:B------:R-:W-:Y:S01]  /*8be0*/  FFMA R68, R22.reuse, R38, R33 ;  /* 0x0000002616447223 */ /* 0x040fe20000000021 */
[----:B------:R-:W-:Y:S01]  /*8bf0*/  LDS.128 R108, [R120.X4+UR5+0x70] ;  /* 0x00007005786c7984 */ /* 0x000fe20008004c00 */
[C---:B------:R-:W-:Y:S01]  /*8c00*/  FFMA R105, R55.reuse, R47, R52 ;  /* 0x0000002f37697223 */ /* 0x040fe20000000034 */
[-C--:B------:R-:W-:Y:S01]  /*8c10*/  FFMA R101, R55, R31.reuse, R54 ;  /* 0x0000001f37657223 */ /* 0x080fe20000000036 */
[C---:B------:R-:W-:Y:S01]  /*8c20*/  FFMA R98, R22.reuse, R42, R53 ;  /* 0x0000002a16627223 */ /* 0x040fe20000000035 */
[----:B------:R-:W3:Y:S01]  /*8c30*/  LDS.128 R32, [R125+0xf0] ;  /* 0x0000f0007d207984 */ /* 0x000ee20000000c00 */
[----:B------:R-:W-:Y:S01]  /*8c40*/  FFMA R96, R22, R46, R21 ;  /* 0x0000002e16607223 */ /* 0x000fe20000000015 */
[C---:B------:R-:W-:Y:S01]  /*8c50*/  FFMA R163, R23.reuse, R31, R20 ;  /* 0x0000001f17a37223 */ /* 0x040fe20000000014 */
[C---:B--2---:R-:W-:Y:S01]  /*8c60*/  FFMA R22, R24.reuse, R36, R99 ;  /* 0x0000002418167223 */ /* 0x044fe20000000063 */
[----:B------:R-:W2:Y:S01]  /*8c70*/  LDS.128 R76, [R125+0x170] ;  /* 0x000170007d4c7984 */ /* 0x000ea20000000c00 */
[C---:B------:R-:W-:Y:S01]  /*8c80*/  FFMA R20, R24.reuse, R28, R97 ;  /* 0x0000001c18147223 */ /* 0x040fe20000000061 */
[C---:B------:R-:W-:Y:S01]  /*8c90*/  FFMA R96, R23.reuse, R47, R96 ;  /* 0x0000002f17607223 */ /* 0x040fe20000000060 */
[C---:B------:R-:W-:Y:S01]  /*8ca0*/  FFMA R165, R23.reuse, R39, R68 ;  /* 0x0000002717a57223 */ /* 0x040fe20000000044 */
[----:B------:R-:W4:Y:S01]  /*8cb0*/  LDS.128 R52, [R125+0x70] ;  /* 0x000070007d347984 */ /* 0x000f220000000c00 */
[----:B------:R-:W-:Y:S01]  /*8cc0*/  FFMA R98, R23, R43, R98 ;  /* 0x0000002b17627223 */ /* 0x000fe20000000062 */
[C---:B------:R-:W-:Y:S01]  /*8cd0*/  FFMA R99, R25.reuse, R37, R22 ;  /* 0x0000002519637223 */ /* 0x040fe20000000016 */
[C---:B------:R-:W-:Y:S01]  /*8ce0*/  FFMA R72, R24.reuse, R44, R72 ;  /* 0x0000002c18487223 */ /* 0x040fe20000000048 */
[----:B------:R5:W4:Y:S01]  /*8cf0*/  LDS.128 R92, [R125+0x1f0] ;  /* 0x0001f0007d5c7984 */ /* 0x000b220000000c00 */
[----:B------:R-:W-:Y:S01]  /*8d00*/  FFMA R84, R24, R40, R84 ;  /* 0x0000002818547223 */ /* 0x000fe20000000054 */
[----:B------:R-:W-:Y:S01]  /*8d10*/  FFMA R68, R26, R38, R99 ;  /* 0x000000261a447223 */ /* 0x000fe20000000063 */
[----:B------:R-:W-:-:S03]  /*8d20*/  FFMA R97, R25, R45, R72 ;  /* 0x0000002d19617223 */ /* 0x000fc60000000048 */
[----:B------:R-:W-:Y:S01]  /*8d30*/  FFMA R99, R27, R39, R68 ;  /* 0x000000271b637223 */ /* 0x000fe20000000044 */
[----:B------:R-:W-:Y:S01]  /*8d40*/  FFMA R70, R26, R46, R97 ;  /* 0x0000002e1a467223 */ /* 0x000fe20000000061 */
[C---:B-----5:R-:W-:Y:S01]  /*8d50*/  FFMA R125, R25.reuse, R29, R20 ;  /* 0x0000001d197d7223 */ /* 0x060fe20000000014 */
[----:B------:R-:W-:Y:S01]  /*8d60*/  FFMA R25, R25, R41, R84 ;  /* 0x0000002919197223 */ /* 0x000fe20000000054 */
[----:B------:R-:W5:Y:S01]  /*8d70*/  LDS.128 R20, [R120.X4+UR5+0xf0] ;  /* 0x0000f00578147984 */ /* 0x000f620008004c00 */
[----:B-1----:R-:W-:Y:S01]  /*8d80*/  FFMA R28, R48, R28, R57 ;  /* 0x0000001c301c7223 */ /* 0x002fe20000000039 */
        /* <DEDUP_REMOVED lines=11> */
[----:B------:R-:W-:Y:S01]  /*8e40*/  FFMA R40, R48, R40, R61 ;  /* 0x0000002830287223 */ /* 0x000fe2000000003d */
[----:B------:R-:W-:Y:S01]  /*8e50*/  FFMA R37, R49, R37, R36 ;  /* 0x0000002531257223 */ /* 0x000fe20000000024 */
[----:B------:R-:W-:Y:S01]  /*8e60*/  FFMA R102, R50, R46, R45 ;  /* 0x0000002e32667223 */ /* 0x000fe2000000002d */
[----:B------:R-:W-:Y:S01]  /*8e70*/  FFMA R106, R51, R31, R106 ;  /* 0x0000001f336a7223 */ /* 0x000fe2000000006a */
[----:B------:R-:W-:Y:S01]  /*8e80*/  FFMA R41, R49, R41, R40 ;  /* 0x0000002931297223 */ /* 0x000fe20000000028 */
[----:B---3--:R-:W-:Y:S01]  /*8e90*/  FFMA R148, R108, R32, R148 ;  /* 0x000000206c947223 */ /* 0x008fe20000000094 */
[C---:B------:R-:W-:Y:S01]  /*8ea0*/  FFMA R104, R50.reuse, R38, R37 ;  /* 0x0000002632687223 */ /* 0x040fe20000000025 */
[----:B------:R-:W-:Y:S01]  /*8eb0*/  FFMA R102, R51, R47, R102 ;  /* 0x0000002f33667223 */ /* 0x000fe20000000066 */
[----:B------:R-:W-:Y:S01]  /*8ec0*/  FFMA R164, R50, R42, R41 ;  /* 0x0000002a32a47223 */ /* 0x000fe20000000029 */
[C---:B--2---:R-:W-:Y:S01]  /*8ed0*/  FFMA R150, R108.reuse, R76, R150 ;  /* 0x0000004c6c967223 */ /* 0x044fe20000000096 */
[----:B------:R-:W-:Y:S01]  /*8ee0*/  FFMA R31, R109, R33, R148 ;  /* 0x000000216d1f7223 */ /* 0x000fe20000000094 */
[----:B------:R-:W2:Y:S01]  /*8ef0*/  LDS.128 R44, [R120.X4+UR5+0x1f0] ;  /* 0x0001f005782c7984 */ /* 0x000ea20008004c00 */
[----:B------:R-:W-:Y:S01]  /*8f00*/  FFMA R104, R51, R39, R104 ;  /* 0x0000002733687223 */ /* 0x000fe20000000068 */
[----:B----4-:R-:W-:Y:S01]  /*8f10*/  FFMA R146, R108, R52, R146 ;  /* 0x000000346c927223 */ /* 0x010fe20000000092 */
[----:B------:R-:W-:Y:S01]  /*8f20*/  FFMA R29, R109, R77, R150 ;  /* 0x0000004d6d1d7223 */ /* 0x000fe20000000096 */
[----:B------:R-:W-:Y:S01]  /*8f30*/  FFMA R28, R110, R34, R31 ;  /* 0x000000226e1c7223 */ /* 0x000fe2000000001f */
[----:B------:R-:W-:Y:S01]  /*8f40*/  FFMA R164, R51, R43, R164 ;  /* 0x0000002b33a47223 */ /* 0x000fe200000000a4 */
[----:B------:R-:W-:Y:S01]  /*8f50*/  FFMA R162, R108, R92, R162 ;  /* 0x0000005c6ca27223 */ /* 0x000fe200000000a2 */
[----:B------:R-:W-:Y:S01]  /*8f60*/  FFMA R37, R109, R53, R146 ;  /* 0x000000356d257223 */ /* 0x000fe20000000092 */
[----:B------:R-:W-:-:S02]  /*8f70*/  FFMA R30, R110, R78, R29 ;  /* 0x0000004e6e1e7223 */ /* 0x000fc4000000001d */
[----:B------:R-:W-:Y:S01]  /*8f80*/  FFMA R109, R109, R93, R162 ;  /* 0x0000005d6d6d7223 */ /* 0x000fe200000000a2 */
[----:B------:R-:W-:-:S03]  /*8f90*/  FFMA R108, R110, R54, R37 ;  /* 0x000000366e6c7223 */ /* 0x000fc60000000025 */
[----:B------:R-:W-:Y:S01]  /*8fa0*/  FFMA R36, R110, R94, R109 ;  /* 0x0000005e6e247223 */ /* 0x000fe2000000006d */
[C---:B------:R-:W-:Y:S01]  /*8fb0*/  FFMA R109, R111.reuse, R35, R28 ;  /* 0x000000236f6d7223 */ /* 0x040fe2000000001c */
[C---:B-----5:R-:W-:Y:S01]  /*8fc0*/  FFMA R28, R20.reuse, R32, R65 ;  /* 0x00000020141c7223 */ /* 0x060fe20000000041 */
        /* <DEDUP_REMOVED lines=8> */
[----:B------:R-:W-:Y:S01]  /*9050*/  FFMA R21, R21, R53, R20 ;  /* 0x0000003515157223 */ /* 0x000fe20000000014 */
        /* <DEDUP_REMOVED lines=28> */
[C---:B------:R-:W-:Y:S01]  /*9220*/  FFMA R37, R27.reuse, R35, R24 ;  /* 0x000000231b257223 */ /* 0x040fe20000000018 */
[----:B------:R-:W-:Y:S01]  /*9230*/  FFMA R36, R27, R55, R26 ;  /* 0x000000371b247223 */ /* 0x000fe2000000001a */
[----:B------:R-:W-:Y:S01]  /*9240*/  FFMA R158, R44, R52, R158 ;  /* 0x000000342c9e7223 */ /* 0x000fe2000000009e */
        /* <DEDUP_REMOVED lines=77> */
[----:B------:R-:W4:Y:S01]  /*9720*/  LDS.128 R60, [R120.X4+UR5+0x21f0] ;  /* 0x0021f005783c7984 */ /* 0x000f220008004c00 */
[C---:B------:R-:W-:Y:S01]  /*9730*/  FFMA R51, R47.reuse, R95, R48 ;  /* 0x0000005f2f337223 */ /* 0x040fe20000000030 */
        /* <DEDUP_REMOVED lines=89> */
[----:B------:R-:W-:Y:S01]  /*9cd0*/  IADD3 R144, P0, R0, UR6, RZ ;  /* 0x0000000600907c10 */ /* 0x000fe2000ff1e0ff */
[----:B------:R-:W-:Y:S01]  /*9ce0*/  FFMA R62, R59, R79, R62 ;  /* 0x0000004f3b3e7223 */ /* 0x000fe2000000003e */
[C---:B------:R-:W-:Y:S01]  /*9cf0*/  FFMA R57, R21.reuse, R93, R96 ;  /* 0x0000005d15397223 */ /* 0x040fe20000000060 */
[C---:B------:R-:W-:Y:S01]  /*9d00*/  FFMA R59, R21.reuse, R77, R58 ;  /* 0x0000004d153b7223 */ /* 0x040fe2000000003a */
[C---:B------:R-:W-:Y:S01]  /*9d10*/  FFMA R101, R21.reuse, R33, R56 ;  /* 0x0000002115657223 */ /* 0x040fe20000000038 */
[----:B------:R-:W-:Y:S01]  /*9d20*/  FFMA R21, R21, R53, R98 ;  /* 0x0000003515157223 */ /* 0x000fe20000000062 */
[----:B------:R-:W-:Y:S01]  /*9d30*/  IADD3.X R145, R3, UR7, RZ, P0, !PT ;  /* 0x0000000703917c10 */ /* 0x000fe200087fe4ff */
[C---:B------:R-:W-:Y:S01]  /*9d40*/  FFMA R56, R22.reuse, R94, R57 ;  /* 0x0000005e16387223 */ /* 0x040fe20000000039 */
[----:B------:R-:W-:Y:S01]  /*9d50*/  ISETP.GE.U32.AND P0, PT, R123, R121, PT ;  /* 0x000000797b00720c */ /* 0x000fe20003f06070 */
[C---:B------:R-:W-:Y:S01]  /*9d60*/  FFMA R58, R22.reuse, R78, R59 ;  /* 0x0000004e163a7223 */ /* 0x040fe2000000003b */
[C---:B------:R-:W-:Y:S01]  /*9d70*/  FFMA R20, R22.reuse, R34, R101 ;  /* 0x0000002216147223 */ /* 0x040fe20000000065 */
[----:B------:R-:W-:Y:S01]  /*9d80*/  FFMA R22, R22, R54, R21 ;  /* 0x0000003616167223 */ /* 0x000fe20000000015 */
[----:B------:R-:W-:Y:S01]  /*9d90*/  IADD3 R142, P2, R2, UR6, RZ ;  /* 0x00000006028e7c10 */ /* 0x000fe2000ff5e0ff */
[C---:B------:R-:W-:Y:S01]  /*9da0*/  FFMA R59, R23.reuse, R95, R56 ;  /* 0x0000005f173b7223 */ /* 0x040fe20000000038 */
[C---:B---3--:R-:W-:Y:S01]  /*9db0*/  FFMA R146, R88.reuse, R52, R100 ;  /* 0x0000003458927223 */ /* 0x048fe20000000064 */
[C---:B------:R-:W-:Y:S01]  /*9dc0*/  FFMA R58, R23.reuse, R79, R58 ;  /* 0x0000004f173a7223 */ /* 0x040fe2000000003a */
[C---:B------:R-:W-:Y:S01]  /*9dd0*/  FFMA R57, R23.reuse, R35, R20 ;  /* 0x0000002317397223 */ /* 0x040fe20000000014 */
[----:B------:R-:W-:Y:S01]  /*9de0*/  FFMA R56, R23, R55, R22 ;  /* 0x0000003717387223 */ /* 0x000fe20000000016 */
[----:B------:R-:W-:Y:S01]  /*9df0*/  IADD3.X R143, R5, UR7, RZ, P2, !PT ;  /* 0x00000007058f7c10 */ /* 0x000fe200097fe4ff */
[----:B------:R-:W1:Y:S01]  /*9e00*/  LDS.128 R20, [R120.X4+UR5+0x31f0] ;  /* 0x0031f00578147984 */ /* 0x000e620008004c00 */
[C---:B------:R-:W-:Y:S01]  /*9e10*/  LEA R103, R119.reuse, R138, 0xe ;  /* 0x0000008a77677211 */ /* 0x040fe200078e70ff */
[----:B------:R-:W-:Y:S01]  /*9e20*/  FFMA R150, R88, R76, R99 ;  /* 0x0000004c58967223 */ /* 0x000fe20000000063 */
[----:B------:R-:W-:Y:S01]  /*9e30*/  IADD3 R100, P1, R6, UR6, RZ ;  /* 0x0000000606647c10 */ /* 0x000fe2000ff3e0ff */
[----:B------:R-:W-:Y:S06]  /*9e40*/  BAR.SYNC 0x0 ;  /* 0x0000000000007b1d */ /* 0x000fec0000000000 */
[----:B------:R-:W-:Y:S01]  /*9e50*/  IADD3 R140, P3, R4, UR6, RZ ;  /* 0x00000006048c7c10 */ /* 0x000fe2000ff7e0ff */
[----:B------:R-:W-:Y:S01]  /*9e60*/  @!PT LDS RZ, [RZ] ;  /* 0x00000000fffff984 */ /* 0x000fe20000000800 */
[----:B------:R-:W-:Y:S01]  /*9e70*/  @!PT LDS RZ, [RZ] ;  /* 0x00000000fffff984 */ /* 0x000fe20000000800 */
[----:B------:R-:W-:Y:S01]  /*9e80*/  @!PT LDS RZ, [RZ] ;  /* 0x00000000fffff984 */ /* 0x000fe20000000800 */
[----:B------:R2:W-:Y:S01]  /*9e90*/  LDGSTS.E.BYPASS.128 [R103], [R144.64], !P0 ;  /* 0x0000000090677fae */ /* 0x0005e2000c101c4a */
[----:B------:R-:W-:Y:S01]  /*9ea0*/  IADD3 R98, P2, R8, UR6, RZ ;  /* 0x0000000608627c10 */ /* 0x000fe2000ff5e0ff */
[C---:B------:R-:W-:Y:S01]  /*9eb0*/  FFMA R148, R88.reuse, R32, R97 ;  /* 0x0000002058947223 */ /* 0x040fe20000000061 */
[----:B------:R-:W-:Y:S01]  /*9ec0*/  LEA R105, R119, R136, 0xe ;  /* 0x0000008877697211 */ /* 0x000fe200078e70ff */
[----:B------:R-:W-:Y:S01]  /*9ed0*/  FFMA R88, R88, R92, R125 ;  /* 0x0000005c58587223 */ /* 0x000fe2000000007d */
[----:B------:R-:W-:Y:S01]  /*9ee0*/  IADD3.X R101, R9, UR7, RZ, P1, !PT ;  /* 0x0000000709657c10 */ /* 0x000fe20008ffe4ff */
[----:B------:R-:W-:Y:S01]  /*9ef0*/  USHF.L.U32 UR5, UR4, 0xe, URZ ;  /* 0x0000000e04057899 */ /* 0x000fe2000800063f */
[----:B------:R-:W-:Y:S01]  /*9f00*/  IADD3.X R141, R7, UR7, RZ, P3, !PT ;  /* 0x00000007078d7c10 */ /* 0x000fe20009ffe4ff */
[----:B------:R3:W-:Y:S01]  /*9f10*/  LDGSTS.E.BYPASS.128 [R105], [R142.64], !P0 ;  /* 0x000000008e697fae */ /* 0x0007e2000c101c4a */
[----:B------:R-:W-:-:S02]  /*9f20*/  LEA R107, R119, R134, 0xe ;  /* 0x00000086776b7211 */ /* 0x000fc400078e70ff */
[----:B------:R-:W-:Y:S02]  /*9f30*/  IADD3 R96, P1, R10, UR6, RZ ;  /* 0x000000060a607c10 */ /* 0x000fe4000ff3e0ff */
[----:B------:R-:W-:Y:S01]  /*9f40*/  IADD3.X R99, R11, UR7, RZ, P2, !PT ;  /* 0x000000070b637c10 */ /* 0x000fe200097fe4ff */
[----:B------:R4:W-:Y:S01]  /*9f50*/  LDGSTS.E.BYPASS.128 [R107], [R140.64], !P0 ;  /* 0x000000008c6b7fae */ /* 0x0009e2000c101c4a */
[----:B--2---:R-:W-:Y:S02]  /*9f60*/  IADD3 R144, P2, R12, UR6, RZ ;  /* 0x000000060c907c10 */ /* 0x004fe4000ff5e0ff */
[----:B------:R-:W-:Y:S02]  /*9f70*/  LEA R125, R119, R132, 0xe ;  /* 0x00000084777d7211 */ /* 0x000fe400078e70ff */
[----:B------:R-:W-:Y:S02]  /*9f80*/  IADD3.X R97, R13, UR7, RZ, P1, !PT ;  /* 0x000000070d617c10 */ /* 0x000fe40008ffe4ff */
[----:B------:R-:W-:Y:S01]  /*9f90*/  LEA R103, R119, R130, 0xe ;  /* 0x0000008277677211 */ /* 0x000fe200078e70ff */
[----:B------:R2:W-:Y:S01]  /*9fa0*/  LDGSTS.E.BYPASS.128 [R125], [R100.64], !P0 ;  /* 0x00000000647d7fae */ /* 0x0005e2000c101c4a */
[----:B---3--:R-:W-:-:S02]  /*9fb0*/  IADD3 R142, P1, R14, UR6, RZ ;  /* 0x000000060e8e7c10 */ /* 0x008fc4000ff3e0ff */
[----:B------:R-:W-:Y:S01]  /*9fc0*/  IADD3.X R145, R15, UR7, RZ, P2, !PT ;  /* 0x000000070f917c10 */ /* 0x000fe200097fe4ff */
[----:B------:R3:W-:Y:S01]  /*9fd0*/  LDGSTS.E.BYPASS.128 [R103], [R98.64], !P0 ;  /* 0x0000000062677fae */ /* 0x0007e2000c101c4a */
[C---:B------:R-:W-:Y:S02]  /*9fe0*/  LEA R105, R119.reuse, R128, 0xe ;  /* 0x0000008077697211 */ /* 0x040fe400078e70ff */
[----:B----4-:R-:W-:Y:S01]  /*9ff0*/  IADD3 R140, P2, R16, UR6, RZ ;  /* 0x00000006108c7c10 */ /* 0x010fe2000ff5e0ff */
[C---:B-1----:R-:W-:Y:S01]  /*a000*/  FFMA R102, R20.reuse, R92, R102 ;  /* 0x0000005c14667223 */ /* 0x042fe20000000066 */
[----:B------:R-:W-:Y:S01]  /*a010*/  LEA R107, R119, R126, 0xe ;  /* 0x0000007e776b7211 */ /* 0x000fe200078e70ff */
[----:B------:R1:W-:Y:S01]  /*a020*/  LDGSTS.E.BYPASS.128 [R105], [R96.64], !P0 ;  /* 0x0000000060697fae */ /* 0x0003e2000c101c4a */
[----:B------:R-:W-:Y:S01]  /*a030*/  IADD3.X R143, R17, UR7, RZ, P1, !PT ;  /* 0x00000007118f7c10 */ /* 0x000fe20008ffe4ff */
[C---:B------:R-:W-:Y:S01]  /*a040*/  FFMA R104, R20.reuse, R76, R104 ;  /* 0x0000004c14687223 */ /* 0x040fe20000000068 */
[C---:B--2---:R-:W-:Y:S01]  /*a050*/  LEA R125, R119.reuse, R124, 0xe ;  /* 0x0000007c777d7211 */ /* 0x044fe200078e70ff */
[----:B------:R2:W-:Y:S01]  /*a060*/  LDGSTS.E.BYPASS.128 [R107], [R144.64], !P0 ;  /* 0x00000000906b7fae */ /* 0x0005e2000c101c4a */
[----:B------:R-:W-:Y:S01]  /*a070*/  LEA R127, R119, 0x8000, 0xd ;  /* 0x00008000777f7811 */ /* 0x000fe200078e68ff */
[----:B------:R-:W-:Y:S01]  /*a080*/  FFMA R164, R20, R52, R164 ;  /* 0x0000003414a47223 */ /* 0x000fe200000000a4 */
[----:B------:R-:W-:Y:S01]  /*a090*/  IADD3.X R141, R19, UR7, RZ, P2, !PT ;  /* 0x00000007138d7c10 */ /* 0x000fe200097fe4ff */
[----:B------:R4:W-:Y:S01]  /*a0a0*/  LDGSTS.E.BYPASS.128 [R125], [R142.64], !P0 ;  /* 0x000000008e7d7fae */ /* 0x0009e2000c101c4a */
[----:B------:R-:W-:Y:S01]  /*a0b0*/  IADD3 R100, P1, R18, UR6, RZ ;  /* 0x0000000612647c10 */ /* 0x000fe2000ff3e0ff */
[----:B------:R-:W-:Y:S01]  /*a0c0*/  FFMA R106, R20, R32, R106 ;  /* 0x00000020146a7223 */ /* 0x000fe2000000006a */
[----:B---3--:R-:W-:Y:S01]  /*a0d0*/  IADD3 R98, P2, R114, UR6, RZ ;  /* 0x0000000672627c10 */ /* 0x008fe2000ff5e0ff */
[----:B------:R-:W0:Y:S01]  /*a0e0*/  LDGDEPBAR ;  /* 0x00000000000079af */ /* 0x000e220000000000 */
[----:B-1----:R-:W-:Y:S01]  /*a0f0*/  IADD3 R96, P3, R116, UR6, RZ ;  /* 0x0000000674607c10 */ /* 0x002fe2000ff7e0ff */
[C---:B------:R-:W-:Y:S01]  /*a100*/  FFMA R105, R89.reuse, R77, R150 ;  /* 0x0000004d59697223 */ /* 0x040fe20000000096 */
[----:B------:R-:W-:Y:S01]  /*a110*/  IADD3 R103, R138, R127, RZ ;  /* 0x0000007f8a677210 */ /* 0x000fe20007ffe0ff */
[----:B--2---:R-:W-:Y:S01]  /*a120*/  FFMA R107, R89, R33, R148 ;  /* 0x00000021596b7223 */ /* 0x004fe20000000094 */
[----:B------:R-:W-:Y:S01]  /*a130*/  IADD3.X R101, R112, UR7, RZ, P1, !PT ;  /* 0x0000000770657c10 */ /* 0x000fe20008ffe4ff */
[----:B------:R-:W-:Y:S01]  /*a140*/  FFMA R77, R21, R77, R104 ;  /* 0x0000004d154d7223 */ /* 0x000fe20000000068 */
[-C--:B------:R-:W-:Y:S01]  /*a150*/  IADD3 R129, R136, R127.reuse, RZ ;  /* 0x0000007f88817210 */ /* 0x080fe20007ffe0ff */
[----:B------:R1:W-:Y:S01]  /*a160*/  LDGSTS.E.BYPASS.128 [R103], [R140.64], !P0 ;  /* 0x000000008c677fae */ /* 0x0003e2000c101c4a */
[----:B------:R-:W-:Y:S01]  /*a170*/  IADD3.X R99, R113, UR7, RZ, P2, !PT ;  /* 0x0000000771637c10 */ /* 0x000fe200097fe4ff */
[----:B------:R-:W-:Y:S01]  /*a180*/  UIADD3 UR6, UP1, UR6, 0x80, URZ ;  /* 0x0000008006067890 */ /* 0x000fe2000ff3e03f */
[-C--:B----4-:R-:W-:Y:S01]  /*a190*/  IADD3 R125, R134, R127.reuse, RZ ;  /* 0x0000007f867d7210 */ /* 0x090fe20007ffe0ff */
[----:B------:R2:W-:Y:S01]  /*a1a0*/  LDGSTS.E.BYPASS.128 [R129], [R100.64], !P0 ;  /* 0x0000000064817fae */ /* 0x0005e2000c101c4a */
[----:B------:R-:W-:Y:S01]  /*a1b0*/  IADD3.X R97, R115, UR7, RZ, P3, !PT ;  /* 0x0000000773617c10 */ /* 0x000fe20009ffe4ff */
[----:B------:R-:W-:Y:S01]  /*a1c0*/  UIADD3.X UR7, URZ, UR7, URZ, UP1, !UPT ;  /* 0x000000073f077290 */ /* 0x000fe20008ffe43f */
[----:B------:R-:W-:Y:S01]  /*a1d0*/  IADD3 R127, R132, R127, RZ ;  /* 0x0000007f847f7210 */ /* 0x000fe20007ffe0ff */
[----:B------:R3:W-:Y:S04]  /*a1e0*/  LDGSTS.E.BYPASS.128 [R125], [R98.64], !P0 ;  /* 0x00000000627d7fae */ /* 0x0007e8000c101c4a */
[----:B------:R4:W-:Y:S01]  /*a1f0*/  LDGSTS.E.BYPASS.128 [R127], [R96.64], !P0 ;  /* 0x00000000607f7fae */ /* 0x0009e2000c101c4a */
[----:B------:R-:W-:Y:S01]  /*a200*/  ISETP.GE.U32.AND P0, PT, R123, 0x8c, PT ;  /* 0x0000008c7b00780c */ /* 0x000fe20003f06070 */
[C---:B-1----:R-:W-:Y:S01]  /*a210*/  FFMA R103, R89.reuse, R93, R88 ;  /* 0x0000005d59677223 */ /* 0x042fe20000000058 */
[----:B------:R-:W-:Y:S01]  /*a220*/  FFMA R89, R89, R53, R146 ;  /* 0x0000003559597223 */ /* 0x000fe20000000092 */
[----:B------:R-:W0:Y:S01]  /*a230*/  LDGDEPBAR ;  /* 0x00000000000079af */ /* 0x000e220000000000 */
[C---:B------:R-:W-:Y:S01]  /*a240*/  FFMA R93, R21.reuse, R93, R102 ;  /* 0x0000005d155d7223 */ /* 0x040fe20000000066 */
[C---:B------:R-:W-:Y:S01]  /*a250*/  FFMA R53, R21.reuse, R53, R164 ;  /* 0x0000003515357223 */ /* 0x040fe200000000a4 */
[----:B------:R-:W-:Y:S01]  /*a260*/  FFMA R21, R21, R33, R106 ;  /* 0x0000002115157223 */ /* 0x000fe2000000006a */
[C---:B------:R-:W-:Y:S01]  /*a270*/  FFMA R142, R90.reuse, R94, R103 ;  /* 0x0000005e5a8e7223 */ /* 0x040fe20000000067 */
[C---:B------:R-:W-:Y:S01]  /*a280*/  FFMA R140, R90.reuse, R78, R105 ;  /* 0x0000004e5a8c7223 */ /* 0x040fe20000000069 */
[C---:B------:R-:W-:Y:S01]  /*a290*/  FFMA R88, R90.reuse, R34, R107 ;  /* 0x000000225a587223 */ /* 0x040fe2000000006b */
[-C--:B------:R-:W-:Y:S01]  /*a2a0*/  FFMA R90, R90, R54.reuse, R89 ;  /* 0x000000365a5a7223 */ /* 0x080fe20000000059 */
[C---:B------:R-:W-:Y:S01]  /*a2b0*/  FFMA R54, R22.reuse, R54, R53 ;  /* 0x0000003616367223 */ /* 0x040fe20000000035 */
[C---:B------:R-:W-:Y:S01]  /*a2c0*/  FFMA R34, R22.reuse, R34, R21 ;  /* 0x0000002216227223 */ /* 0x040fe20000000015 */
[C---:B------:R-:W-:Y:S01]  /*a2d0*/  FFMA R78, R22.reuse, R78, R77 ;  /* 0x0000004e164e7223 */ /* 0x040fe2000000004d */
[----:B------:R-:W-:Y:S01]  /*a2e0*/  FFMA R22, R22, R94, R93 ;  /* 0x0000005e16167223 */ /* 0x000fe2000000005d */
[C---:B---3--:R-:W-:Y:S01]  /*a2f0*/  FFMA R99, R91.reuse, R95, R142 ;  /* 0x0000005f5b637223 */ /* 0x048fe2000000008e */
[C---:B------:R-:W-:Y:S01]  /*a300*/  FFMA R98, R91.reuse, R79, R140 ;  /* 0x0000004f5b627223 */ /* 0x040fe2000000008c */
[C---:B----4-:R-:W-:Y:S01]  /*a310*/  FFMA R97, R91.reuse, R35, R88 ;  /* 0x000000235b617223 */ /* 0x050fe20000000058 */
[----:B------:R-:W-:Y:S01]  /*a320*/  FFMA R96, R91, R55, R90 ;  /* 0x000000375b607223 */ /* 0x000fe2000000005a */
[C---:B------:R-:W-:Y:S01]  /*a330*/  FFMA R95, R23.reuse, R95, R22 ;  /* 0x0000005f175f7223 */ /* 0x040fe20000000016 */
[C---:B------:R-:W-:Y:S01]  /*a340*/  FFMA R94, R23.reuse, R79, R78 ;  /* 0x0000004f175e7223 */ /* 0x040fe2000000004e */
[C---:B------:R-:W-:Y:S01]  /*a350*/  FFMA R93, R23.reuse, R35, R34 ;  /* 0x00000023175d7223 */ /* 0x040fe20000000022 */
[----:B------:R-:W-:Y:S01]  /*a360*/  FFMA R92, R23, R55, R54 ;  /* 0x00000037175c7223 */ /* 0x000fe20000000036 */
[----:B------:R-:W-:-:S04]  /*a370*/  DEPBAR.LE SB0, 0x2 ;  /* 0x000080800000791a */ /* 0x000fc80000000000 */
[----:B------:R-:W-:Y:S06]  /*a380*/  BAR.SYNC 0x0 ;  /* 0x0000000000007b1d */ /* 0x000fec0000000000 */
[----:B--2---:R-:W-:Y:S01]  /*a390*/  @P0 CALL.REL.NOINC `(.L_x_0) ;  /* 0x0000001000000944 */ /* 0x004fe20003c00000 */
[----:B------:R-:W-:Y:S05]  /*a3a0*/  BRA `(.L_x_1) ;  /* 0xffff716000007947 */ /* 0x000fea000383ffff */
.L_x_0:
[----:B------:R-:W1:Y:S01]  /*a3b0*/  S2R R0, SR_TID.X ;  /* 0x0000000000007919 */ /* 0x000e620000002100 */
[----:B------:R-:W-:Y:S01]  /*a3c0*/  ULDC UR4, c[0x0][0x180] ;  /* 0x0000600000047ab9 */ /* 0x000fe20000000800 */
[----:B------:R-:W-:-:S04]  /*a3d0*/  DEPBAR.LE SB0, 0x0 ;  /* 0x000080000000791a */ /* 0x000fc80000000000 */
[----:B------:R-:W-:Y:S01]  /*a3e0*/  UIMAD UR4, UR4, 0x32, URZ ;  /* 0x00000032040478a4 */ /* 0x000fe2000f8e023f */
[C---:B------:R-:W-:Y:S01]  /*a3f0*/  LOP3.LUT R146, R118.reuse, 0x8, RZ, 0xfc, !PT ;  /* 0x0000000876927812 */ /* 0x040fe200078efcff */
[----:B------:R-:W-:Y:S01]  /*a400*/  CS2R R112, SRZ ;  /* 0x0000000000707805 */ /* 0x000fe2000001ff00 */
[----:B------:R-:W-:Y:S01]  /*a410*/  MOV R116, 0x4 ;  /* 0x0000000400747802 */ /* 0x000fe20000000f00 */
[----:B------:R-:W-:Y:S01]  /*a420*/  CS2R R114, SRZ ;  /* 0x0000000000727805 */ /* 0x000fe2000001ff00 */
[C---:B------:R-:W-:Y:S01]  /*a430*/  LOP3.LUT R148, R118.reuse, 0x10, RZ, 0xfc, !PT ;  /* 0x0000001076947812 */ /* 0x040fe200078efcff */
        /* <DEDUP_REMOVED lines=9> */
[----:B------:R-:W-:-:S02]  /*a4d0*/  LOP3.LUT R134, R118, 0x38, RZ, 0xfc, !PT ;  /* 0x0000003876867812 */ /* 0x000fc400078efcff */
[----:B------:R-:W-:Y:S02]  /*a4e0*/  LOP3.LUT R132, R118, 0x40, RZ, 0xfc, !PT ;  /* 0x0000004076847812 */ /* 0x000fe400078efcff */
[----:B-1----:R-:W-:Y:S02]  /*a4f0*/  SHF.R.U32.HI R3, RZ, 0x4, R0 ;  /* 0x00000004ff037819 */ /* 0x002fe40000011600 */
[----:B------:R-:W-:Y:S02]  /*a500*/  SHF.L.U32 R0, R0, 0x2, RZ ;  /* 0x0000000200007819 */ /* 0x000fe400000006ff */
[----:B------:R-:W-:Y:S02]  /*a510*/  SGXT.U32 R3, R3, 0x3 ;  /* 0x000000030303781a */ /* 0x000fe40000000000 */
[----:B------:R-:W-:Y:S02]  /*a520*/  LOP3.LUT R117, R117, 0x3c, R0, 0xf8, !PT ;  /* 0x0000003c75757812 */ /* 0x000fe400078ef800 */
[----:B------:R-:W-:Y:S01]  /*a530*/  LOP3.LUT R130, R118, 0x48, RZ, 0xfc, !PT ;  /* 0x0000004876827812 */ /* 0x000fe200078efcff */
[----:B------:R-:W-:Y:S01]  /*a540*/  IMAD R122, R3, 0x110, R122 ;  /* 0x00000110037a7824 */ /* 0x000fe200078e027a */
[C---:B------:R-:W-:Y:S01]  /*a550*/  ISETP.GE.AND P6, PT, R117.reuse, 0x80, PT ;  /* 0x000000807500780c */ /* 0x040fe20003fc6270 */
[----:B------:R-:W-:Y:S06]  /*a560*/  BAR.SYNC 0x0 ;  /* 0x0000000000007b1d */ /* 0x000fec0000000000 */
[----:B------:R-:W-:Y:S01]  /*a570*/  SHF.L.U32 R0, R122, 0x2, RZ ;  /* 0x000000027a007819 */ /* 0x000fe200000006ff */
[----:B------:R-:W-:Y:S01]  /*a580*/  STS.128 [R122.X4], R108 ;  /* 0x0000006c7a007388 */ /* 0x000fe20000004c00 */
[----:B------:R-:W-:Y:S01]  /*a590*/  ISETP.LT.AND P0, PT, R118, UR4, !P6 ;  /* 0x0000000476007c0c */ /* 0x000fe2000f701270 */
[----:B------:R-:W-:Y:S01]  /*a5a0*/  IMAD.WIDE R142, R117, R116, c[0x0][0x160] ;  /* 0x00005800758e7625 */ /* 0x000fe200078e0274 */
[----:B------:R-:W-:Y:S01]  /*a5b0*/  ISETP.LT.AND P4, PT, R146, UR4, !P6 ;  /* 0x0000000492007c0c */ /* 0x000fe2000f781270 */
[----:B------:R-:W-:Y:S01]  /*a5c0*/  STS.128 [R122.X4+0x110], R64 ;  /* 0x000110407a007388 */ /* 0x000fe20000004c00 */
[----:B------:R-:W-:Y:S01]  /*a5d0*/  ISETP.LT.AND P3, PT, R148, UR4, !P6 ;  /* 0x0000000494007c0c */ /* 0x000fe2000f761270 */
[----:B------:R-:W-:Y:S01]  /*a5e0*/  IMAD R0, R3, -0x330, R0 ;  /* 0xfffffcd003007824 */ /* 0x000fe200078e0200 */
[----:B------:R-:W-:Y:S01]  /*a5f0*/  P2R R100, PR, RZ, 0x1 ;  /* 0x00000001ff647803 */ /* 0x000fe20000000000 */
[----:B------:R-:W-:Y:S01]  /*a600*/  STS.128 [R122.X4+0x220], R36 ;  /* 0x000220247a007388 */ /* 0x000fe20000004c00 */
[----:B------:R-:W-:-:S02]  /*a610*/  LOP3.LUT R124, R118, 0x58, RZ, 0xfc, !PT ;  /* 0x00000058767c7812 */ /* 0x000fc400078efcff */
[C---:B------:R-:W-:Y:S01]  /*a620*/  LOP3.LUT R126, R118.reuse, 0x60, RZ, 0xfc, !PT ;  /* 0x00000060767e7812 */ /* 0x040fe200078efcff */
[----:B------:R-:W-:Y:S01]  /*a630*/  STS.128 [R122.X4+0x330], R40 ;  /* 0x000330287a007388 */ /* 0x000fe20000004c00 */
[C---:B------:R-:W-:Y:S02]  /*a640*/  LOP3.LUT R2, R118.reuse, 0x68, RZ, 0xfc, !PT ;  /* 0x0000006876027812 */ /* 0x040fe400078efcff */
[C---:B------:R-:W-:Y:S01]  /*a650*/  LOP3.LUT R128, R118.reuse, 0x70, RZ, 0xfc, !PT ;  /* 0x0000007076807812 */ /* 0x040fe200078efcff */
[----:B------:R-:W-:Y:S06]  /*a660*/  BAR.SYNC 0x0 ;  /* 0x0000000000007b1d */ /* 0x000fec0000000000 */
[----:B------:R-:W1:Y:S01]  /*a670*/  LDS.128 R4, [R0] ;  /* 0x0000000000047984 */ /* 0x000e620000000c00 */
[----:B------:R-:W-:Y:S01]  /*a680*/  CS2R R108, SRZ ;  /* 0x00000000006c7805 */ /* 0x000fe2000001ff00 */
[----:B------:R-:W-:Y:S01]  /*a690*/  CS2R R110, SRZ ;  /* 0x00000000006e7805 */ /* 0x000fe2000001ff00 */
[----:B------:R-:W-:Y:S01]  /*a6a0*/  LOP3.LUT R120, R118, 0x78, RZ, 0xfc, !PT ;  /* 0x0000007876787812 */ /* 0x000fe200078efcff */
[----:B------:R-:W2:Y:S04]  /*a6b0*/  LDS.128 R16, [R0+0x880] ;  /* 0x0008800000107984 */ /* 0x000ea80000000c00 */
[----:B------:R-:W3:Y:S04]  /*a6c0*/  LDS.128 R12, [R0+0x1100] ;  /* 0x00110000000c7984 */ /* 0x000ee80000000c00 */
[----:B------:R-:W4:Y:S04]  /*a6d0*/  LDS.128 R8, [R0+0x1980] ;  /* 0x0019800000087984 */ /* 0x000f280000000c00 */
[----:B------:R-:W-:Y:S06]  /*a6e0*/  BAR.SYNC 0x0 ;  /* 0x0000000000007b1d */ /* 0x000fec0000000000 */
[----:B------:R-:W-:Y:S04]  /*a6f0*/  STS.128 [R122.X4], R72 ;  /* 0x000000487a007388 */ /* 0x000fe80000004c00 */
[----:B------:R-:W-:Y:S04]  /*a700*/  STS.128 [R122.X4+0x110], R68 ;  /* 0x000110447a007388 */ /* 0x000fe80000004c00 */
[----:B------:R-:W-:Y:S04]  /*a710*/  STS.128 [R122.X4+0x220], R80 ;  /* 0x000220507a007388 */ /* 0x000fe80000004c00 */
[----:B------:R-:W-:Y:S04]  /*a720*/  STS.128 [R122.X4+0x330], R48 ;  /* 0x000330307a007388 */ /* 0x000fe80000004c00 */
[----:B------:R-:W-:Y:S06]  /*a730*/  BAR.SYNC 0x0 ;  /* 0x0000000000007b1d */ /* 0x000fec0000000000 */
[----:B------:R-:W5:Y:S01]  /*a740*/  LDS.128 R40, [R0] ;  /* 0x0000000000287984 */ /* 0x000f620000000c00 */
[----:B------:R-:W-:Y:S01]  /*a750*/  ISETP.LT.AND P2, PT, R144, UR4, !P6 ;  /* 0x0000000490007c0c */ /* 0x000fe2000f741270 */
[----:B------:R-:W-:Y:S01]  /*a760*/  CS2R R72, SRZ ;  /* 0x0000000000487805 */ /* 0x000fe2000001ff00 */
[----:B------:R-:W-:Y:S01]  /*a770*/  ISETP.LT.AND P1, PT, R140, UR4, !P6 ;  /* 0x000000048c007c0c */ /* 0x000fe2000f721270 */
[----:B------:R-:W1:Y:S01]  /*a780*/  LDS.128 R36, [R0+0x880] ;  /* 0x0008800000247984 */ /* 0x000e620000000c00 */
[----:B------:R-:W-:Y:S01]  /*a790*/  CS2R R74, SRZ ;  /* 0x00000000004a7805 */ /* 0x000fe2000001ff00 */
[----:B------:R-:W-:Y:S01]  /*a7a0*/  P2R R101, PR, RZ, 0x10 ;  /* 0x00000010ff657803 */ /* 0x000fe20000000000 */
[----:B------:R-:W-:Y:S01]  /*a7b0*/  CS2R R80, SRZ ;  /* 0x0000000000507805 */ /* 0x000fe2000001ff00 */
[----:B------:R-:W1:Y:S01]  /*a7c0*/  LDS.128 R32, [R0+0x1100] ;  /* 0x0011000000207984 */ /* 0x000e620000000c00 */
[----:B------:R-:W-:Y:S01]  /*a7d0*/  ISETP.LT.AND P5, PT, R130, UR4, !P6 ;  /* 0x0000000482007c0c */ /* 0x000fe2000f7a1270 */
[----:B------:R-:W-:-:S02]  /*a7e0*/  CS2R R82, SRZ ;  /* 0x0000000000527805 */ /* 0x000fc4000001ff00 */
[----:B------:R-:W1:Y:S04]  /*a7f0*/  LDS.128 R20, [R0+0x1980] ;  /* 0x0019800000147984 */ /* 0x000e680000000c00 */
[----:B------:R-:W-:Y:S06]  /*a800*/  BAR.SYNC 0x0 ;  /* 0x0000000000007b1d */ /* 0x000fec0000000000 */
[----:B------:R-:W-:Y:S04]  /*a810*/  STS.128 [R122.X4], R84 ;  /* 0x000000547a007388 */ /* 0x000fe80000004c00 */
[----:B------:R-:W-:Y:S04]  /*a820*/  STS.128 [R122.X4+0x110], R44 ;  /* 0x0001102c7a007388 */ /* 0x000fe80000004c00 */
[----:B------:R-:W-:Y:S04]  /*a830*/  STS.128 [R122.X4+0x220], R28 ;  /* 0x0002201c7a007388 */ /* 0x000fe80000004c00 */
[----:B------:R-:W-:Y:S04]  /*a840*/  STS.128 [R122.X4+0x330], R24 ;  /* 0x000330187a007388 */ /* 0x000fe80000004c00 */
[----:B------:R-:W-:Y:S06]  /*a850*/  BAR.SYNC 0x0 ;  /* 0x0000000000007b1d */ /* 0x000fec0000000000 */
[----:B------:R-:W1:Y:S01]  /*a860*/  LDS.128 R68, [R0] ;  /* 0x0000000000447984 */ /* 0x000e620000000c00 */
[----:B------:R-:W-:Y:S01]  /*a870*/  CS2R R44, SRZ ;  /* 0x00000000002c7805 */ /* 0x000fe2000001ff00 */
[----:B------:R-:W-:Y:S01]  /*a880*/  CS2R R46, SRZ ;  /* 0x00000000002e7805 */ /* 0x000fe2000001ff00 */
[----:B------:R-:W-:Y:S01]  /*a890*/  CS2R R28, SRZ ;  /* 0x00000000001c7805 */ /* 0x000fe2000001ff00 */
[----:B------:R-:W1:Y:S01]  /*a8a0*/  LDS.128 R48, [R0+0x880] ;  /* 0x0008800000307984 */ /* 0x000e620000000c00 */
[----:B------:R-:W-:Y:S01]  /*a8b0*/  CS2R R30, SRZ ;  /* 0x00000000001e7805 */ /* 0x000fe2000001ff00 */
[----:B------:R-:W-:Y:S01]  /*a8c0*/  CS2R R24, SRZ ;  /* 0x0000000000187805 */ /* 0x000fe2000001ff00 */
[----:B------:R-:W-:Y:S01]  /*a8d0*/  CS2R R26, SRZ ;  /* 0x00000000001a7805 */ /* 0x000fe2000001ff00 */
[----:B------:R-:W1:Y:S01]  /*a8e0*/  LDS.128 R52, [R0+0x1100] ;  /* 0x0011000000347984 */ /* 0x000e620000000c00 */
[----:B------:R-:W-:Y:S01]  /*a8f0*/  P2R R102, PR, RZ, 0x8 ;  /* 0x00000008ff667803 */ /* 0x000fe20000000000 */
[----:B------:R-:W-:Y:S01]  /*a900*/  CS2R R84, SRZ ;  /* 0x0000000000547805 */ /* 0x000fe2000001ff00 */
[----:B------:R-:W-:Y:S01]  /*a910*/  P2R R103, PR, RZ, 0x4 ;  /* 0x00000004ff677803 */ /* 0x000fe20000000000 */
[----:B------:R-:W1:Y:S01]  /*a920*/  LDS.128 R64, [R0+0x1980] ;  /* 0x0019800000407984 */ /* 0x000e620000000c00 */
[----:B------:R-:W-:Y:S01]  /*a930*/  P2R R133, PR, RZ, 0x2 ;  /* 0x00000002ff857803 */ /* 0x000fe20000000000 */
[----:B------:R-:W-:-:S02]  /*a940*/  CS2R R86, SRZ ;  /* 0x0000000000567805 */ /* 0x000fc4000001ff00 */
[----:B------:R-:W-:Y:S06]  /*a950*/  BAR.SYNC 0x0 ;  /* 0x0000000000007b1d */ /* 0x000fec0000000000 */
[----:B------:R-:W-:Y:S04]  /*a960*/  STS.128 [R122.X4], R60 ;  /* 0x0000003c7a007388 */ /* 0x000fe80000004c00 */
[----:B------:R-:W-:Y:S04]  /*a970*/  STS.128 [R122.X4+0x110], R56 ;  /* 0x000110387a007388 */ /* 0x000fe80000004c00 */
[----:B------:R-:W-:Y:S04]  /*a980*/  STS.128 [R122.X4+0x220], R96 ;  /* 0x000220607a007388 */ /* 0x000fe80000004c00 */
[----:B------:R-:W-:Y:S04]  /*a990*/  STS.128 [R122.X4+0x330], R92 ;  /* 0x0003305c7a007388 */ /* 0x000fe80000004c00 */
[----:B------:R-:W-:Y:S06]  /*a9a0*/  BAR.SYNC 0x0 ;  /* 0x0000000000007b1d */ /* 0x000fec0000000000 */
[----:B------:R-:W1:Y:S01]  /*a9b0*/  @P0 LDG.E.EL.128 R112, [R142.64] ;  /* 0x0000000a8e700981 */ /* 0x000e62000c2e1d00 */
[----:B------:R-:W-:Y:S01]  /*a9c0*/  ISETP.LT.AND P0, PT, R138, UR4, !P6 ;  /* 0x000000048a007c0c */ /* 0x000fe2000f701270 */
[----:B------:R-:W-:Y:S01]  /*a9d0*/  CS2R R56, SRZ ;  /* 0x0000000000387805 */ /* 0x000fe2000001ff00 */
[----:B------:R-:W-:Y:S01]  /*a9e0*/  CS2R R58, SRZ ;  /* 0x00000000003a7805 */ /* 0x000fe2000001ff00 */
[----:B------:R-:W2:Y:S01]  /*a9f0*/  @P4 LDG.E.EL.128 R108, [R142.64] ;  /* 0x0000000a8e6c4981 */ /* 0x000ea2000c2e1d00 */
[----:B------:R-:W-:Y:S01]  /*aa00*/  P2R R135, PR, RZ, 0x1 ;  /* 0x00000001ff877803 */ /* 0x000fe20000000000 */
[----:B------:R-:W-:Y:S01]  /*aa10*/  CS2R R60, SRZ ;  /* 0x00000000003c7805 */ /* 0x000fe2000001ff00 */
[----:B------:R-:W-:Y:S01]  /*aa20*/  CS2R R62, SRZ ;  /* 0x00000000003e7805 */ /* 0x000fe2000001ff00 */
[----:B------:R-:W3:Y:S01]  /*aa30*/  @P3 LDG.E.EL.128 R104, [R142.64] ;  /* 0x0000000a8e683981 */ /* 0x000ee2000c2e1d00 */
[----:B------:R-:W-:-:S03]  /*aa40*/  LOP3.LUT R122, R118, 0x50, RZ, 0xfc, !PT ;  /* 0x00000050767a7812 */ /* 0x000fc600078efcff */
[----:B------:R-:W4:Y:S04]  /*aa50*/  @P2 LDG.E.EL.128 R24, [R142.64] ;  /* 0x0000000a8e182981 */ /* 0x000f28000c2e1d00 */
[----:B------:R-:W4:Y:S01]  /*aa60*/  @P0 LDG.E.EL.128 R44, [R142.64] ;  /* 0x0000000a8e2c0981 */ /* 0x000f22000c2e1d00 */
[----:B------:R-:W-:-:S03]  /*aa70*/  ISETP.LT.AND P0, PT, R136, UR4, !P6 ;  /* 0x0000000488007c0c */ /* 0x000fc6000f701270 */
[----:B------:R-:W5:Y:S01]  /*aa80*/  @P1 LDG.E.EL.128 R28, [R142.64] ;  /* 0x0000000a8e1c1981 */ /* 0x000f62000c2e1d00 */
[----:B------:R-:W-:Y:S01]  /*aa90*/  P2R R137, PR, RZ, 0x1 ;  /* 0x00000001ff897803 */ /* 0x000fe20000000000 */
[----:B------:R-:W-:Y:S01]  /*aaa0*/  CS2R R90, SRZ ;  /* 0x00000000005a7805 */ /* 0x000fe2000001ff00 */
[----:B------:R-:W-:Y:S01]  /*aab0*/  CS2R R92, SRZ ;  /* 0x00000000005c7805 */ /* 0x000fe2000001ff00 */
[----:B------:R-:W-:Y:S01]  /*aac0*/  CS2R R94, SRZ ;  /* 0x00000000005e7805 */ /* 0x000fe2000001ff00 */
[----:B------:R-:W-:Y:S01]  /*aad0*/  CS2R R96, SRZ ;  /* 0x0000000000607805 */ /* 0x000fe2000001ff00 */
[----:B------:R-:W-:Y:S01]  /*aae0*/  CS2R R98, SRZ ;  /* 0x0000000000627805 */ /* 0x000fe2000001ff00 */
[----:B------:R-:W5:Y:S04]  /*aaf0*/  @P5 LDG.E.EL.128 R76, [R142.64] ;  /* 0x0000000a8e4c5981 */ /* 0x000f68000c2e1d00 */
[----:B------:R-:W5:Y:S01]  /*ab00*/  @P0 LDG.E.EL.128 R56, [R142.64] ;  /* 0x0000000a8e380981 */ /* 0x000f62000c2e1d00 */
[----:B------:R-:W-:-:S04]  /*ab10*/  ISETP.LT.AND P0, PT, R134, UR4, !P6 ;  /* 0x0000000486007c0c */ /* 0x000fc8000f701270 */
[----:B------:R-:W-:-:S09]  /*ab20*/  P2R R131, PR, RZ, 0x1 ;  /* 0x00000001ff837803 */ /* 0x000fd20000000000 */
[----:B------:R-:W5:Y:S01]  /*ab30*/  @P0 LDG.E.EL.128 R60, [R142.64] ;  /* 0x0000000a8e3c0981 */ /* 0x000f62000c2e1d00 */
[----:B------:R-:W-:Y:S02]  /*ab40*/  ISETP.LT.AND P0, PT, R132, UR4, !P6 ;  /* 0x0000000484007c0c */ /* 0x000fe4000f701270 */
[----:B------:R-:W-:Y:S02]  /*ab50*/  ISETP.LT.AND P4, PT, R122, UR4, !P6 ;  /* 0x000000047a007c0c */ /* 0x000fe4000f781270 */
[----:B------:R-:W-:Y:S02]  /*ab60*/  ISETP.LT.AND P3, PT, R124, UR4, !P6 ;  /* 0x000000047c007c0c */ /* 0x000fe4000f761270 */
[----:B------:R-:W-:Y:S02]  /*ab70*/  ISETP.LT.AND P2, PT, R126, UR4, !P6 ;  /* 0x000000047e007c0c */ /* 0x000fe4000f741270 */
[----:B------:R-:W-:-:S05]  /*ab80*/  P2R R129, PR, RZ, 0x1 ;  /* 0x00000001ff817803 */ /* 0x000fca0000000000 */
[----:B------:R-:W5:Y:S01]  /*ab90*/  @P0 LDG.E.EL.128 R72, [R142.64] ;  /* 0x0000000a8e480981 */ /* 0x000f62000c2e1d00 */
[----:B------:R-:W-:Y:S02]  /*aba0*/  ISETP.LT.AND P1, PT, R2, UR4, !P6 ;  /* 0x0000000402007c0c */ /* 0x000fe4000f721270 */
[----:B------:R-:W-:Y:S01]  /*abb0*/  ISETP.LT.AND P0, PT, R128, UR4, !P6 ;  /* 0x0000000480007c0c */ /* 0x000fe2000f701270 */
[----:B------:R-:W5:Y:S01]  /*abc0*/  @P4 LDG.E.EL.128 R80, [R142.64] ;  /* 0x0000000a8e504981 */ /* 0x000f62000c2e1d00 */
[----:B------:R-:W-:-:S03]  /*abd0*/  ISETP.LT.AND P6, PT, R120, UR4, !P6 ;  /* 0x0000000478007c0c */ /* 0x000fc6000f7c1270 */
[----:B------:R-:W5:Y:S01]  /*abe0*/  @P3 LDG.E.EL.128 R84, [R142.64] ;  /* 0x0000000a8e543981 */ /* 0x000f62000c2e1d00 */
[----:B------:R-:W-:-:S03]  /*abf0*/  P2R R3, PR, RZ, 0x20 ;  /* 0x00000020ff037803 */ /* 0x000fc60000000000 */
[----:B------:R-:W5:Y:S01]  /*ac00*/  @P2 LDG.E.EL.128 R88, [R142.64] ;  /* 0x0000000a8e582981 */ /* 0x000f62000c2e1d00 */
[----:B------:R-:W-:Y:S02]  /*ac10*/  P2R R119, PR, RZ, 0x10 ;  /* 0x00000010ff777803 */ /* 0x000fe40000000000 */
[----:B------:R-:W-:Y:S01]  /*ac20*/  P2R R121, PR, RZ, 0x8 ;  /* 0x00000008ff797803 */ /* 0x000fe20000000000 */
[----:B------:R-:W5:Y:S01]  /*ac30*/  @P1 LDG.E.EL.128 R92, [R142.64] ;  /* 0x0000000a8e5c1981 */ /* 0x000f62000c2e1d00 */
[----:B------:R-:W-:Y:S02]  /*ac40*/  P2R R123, PR, RZ, 0x4 ;  /* 0x00000004ff7b7803 */ /* 0x000fe40000000000 */
[----:B------:R-:W-:Y:S01]  /*ac50*/  ISETP.NE.AND P5, PT, R103, RZ, PT ;  /* 0x000000ff6700720c */ /* 0x000fe20003fa5270 */
[----:B------:R-:W5:Y:S01]  /*ac60*/  @P0 LDG.E.EL.128 R96, [R142.64] ;  /* 0x0000000a8e600981 */ /* 0x000f62000c2e1d00 */
[----:B------:R-:W-:Y:S02]  /*ac70*/  ISETP.NE.AND P4, PT, R102, RZ, PT ;  /* 0x000000ff6600720c */ /* 0x000fe40003f85270 */
[----:B------:R-:W-:Y:S01]  /*ac80*/  ISETP.NE.AND P3, PT, R101, RZ, PT ;  /* 0x000000ff6500720c */ /* 0x000fe20003f65270 */
[----:B------:R-:W-:Y:S01]  /*ac90*/  CS2R R102, SRZ ;  /* 0x0000000000667805 */ /* 0x000fe2000001ff00 */
[----:B------:R-:W-:-:S02]  /*aca0*/  ISETP.NE.AND P2, PT, R100, RZ, PT ;  /* 0x000000ff6400720c */ /* 0x000fc40003f45270 */
[----:B------:R-:W-:-:S06]  /*acb0*/  CS2R R100, SRZ ;  /* 0x0000000000647805 */ /* 0x000fcc000001ff00 */
[----:B------:R-:W5:Y:S01]  /*acc0*/  @P6 LDG.E.EL.128 R100, [R142.64] ;  /* 0x0000000a8e646981 */ /* 0x000f62000c2e1d00 */
[-C--:B------:R-:W-:Y:S02]  /*acd0*/  LEA R125, R118, R117.reuse, 0x7 ;  /* 0x00000075767d7211 */ /* 0x080fe400078e38ff */
[----:B------:R-:W-:Y:S02]  /*ace0*/  P2R R127, PR, RZ, 0x2 ;  /* 0x00000002ff7f7803 */ /* 0x000fe40000000000 */
[----:B------:R-:W-:Y:S01]  /*acf0*/  ISETP.NE.AND P1, PT, R133, RZ, PT ;  /* 0x000000ff8500720c */ /* 0x000fe20003f25270 */
[----:B-1----:R-:W-:Y:S01]  /*ad00*/  FADD R4, R4, R112 ;  /* 0x0000007004047221 */ /* 0x002fe20000000000 */
[----:B------:R-:W-:Y:S01]  /*ad10*/  FADD R5, R5, R113 ;  /* 0x0000007105057221 */ /* 0x000fe20000000000 */
[----:B------:R-:W-:Y:S01]  /*ad20*/  FADD R7, R7, R115 ;  /* 0x0000007307077221 */ /* 0x000fe20000000000 */
[----:B------:R-:W-:Y:S01]  /*ad30*/  FADD R6, R6, R114 ;  /* 0x0000007206067221 */ /* 0x000fe20000000000 */
[-C--:B------:R-:W-:Y:S01]  /*ad40*/  IMAD.WIDE R112, R125, R116.reuse, c[0x0][0x178] ;  /* 0x00005e007d707625 */ /* 0x080fe200078e0274 */
[-C--:B------:R-:W-:Y:S01]  /*ad50*/  LEA R115, R146, R117.reuse, 0x7 ;  /* 0x0000007592737211 */ /* 0x080fe200078e38ff */
[----:B--2---:R-:W-:Y:S01]  /*ad60*/  FADD R16, R16, R108 ;  /* 0x0000006c10107221 */ /* 0x004fe20000000000 */
[----:B------:R-:W-:Y:S01]  /*ad70*/  FADD R17, R17, R109 ;  /* 0x0000006d11117221 */ /* 0x000fe20000000000 */
[----:B------:R-:W-:Y:S01]  /*ad80*/  FADD R19, R19, R111 ;  /* 0x0000006f13137221 */ /* 0x000fe20000000000 */
[----:B------:R1:W-:Y:S01]  /*ad90*/  @P2 STG.E.128 [R112.64], R4 ;  /* 0x0000000470002986 */ /* 0x0003e2000c101d0a */
[----:B------:R-:W-:Y:S01]  /*ada0*/  FADD R18, R18, R110 ;  /* 0x0000006e12127221 */ /* 0x000fe20000000000 */
[-C--:B------:R-:W-:Y:S01]  /*adb0*/  IMAD.WIDE R108, R115, R116.reuse, c[0x0][0x178] ;  /* 0x00005e00736c7625 */ /* 0x080fe200078e0274 */
[-C--:B------:R-:W-:Y:S01]  /*adc0*/  LEA R111, R148, R117.reuse, 0x7 ;  /* 0x00000075946f7211 */ /* 0x080fe200078e38ff */
[----:B---3--:R-:W-:Y:S01]  /*add0*/  FADD R12, R12, R104 ;  /* 0x000000680c0c7221 */ /* 0x008fe20000000000 */
[----:B------:R-:W-:Y:S01]  /*ade0*/  FADD R13, R13, R105 ;  /* 0x000000690d0d7221 */ /* 0x000fe20000000000 */
[----:B------:R-:W-:Y:S01]  /*adf0*/  FADD R14, R14, R106 ;  /* 0x0000006a0e0e7221 */ /* 0x000fe20000000000 */
[----:B------:R2:W-:Y:S01]  /*ae00*/  @P3 STG.E.128 [R108.64], R16 ;  /* 0x000000106c003986 */ /* 0x0005e2000c101d0a */
[----:B------:R-:W-:Y:S01]  /*ae10*/  FADD R15, R15, R107 ;  /* 0x0000006b0f0f7221 */ /* 0x000fe20000000000 */
[----:B----4-:R-:W-:Y:S01]  /*ae20*/  FADD R8, R8, R24 ;  /* 0x0000001808087221 */ /* 0x010fe20000000000 */
[----:B------:R-:W-:Y:S01]  /*ae30*/  FADD R9, R9, R25 ;  /* 0x0000001909097221 */ /* 0x000fe20000000000 */
[----:B------:R-:W-:Y:S01]  /*ae40*/  FADD R10, R10, R26 ;  /* 0x0000001a0a0a7221 */ /* 0x000fe20000000000 */
[----:B------:R-:W-:Y:S01]  /*ae50*/  FADD R11, R11, R27 ;  /* 0x0000001b0b0b7221 */ /* 0x000fe20000000000 */
[----:B-1----:R-:W-:Y:S01]  /*ae60*/  LEA R7, R144, R117, 0x7 ;  /* 0x0000007590077211 */ /* 0x002fe200078e38ff */
[----:B------:R-:W-:Y:S01]  /*ae70*/  IMAD.WIDE R4, R111, R116, c[0x0][0x178] ;  /* 0x00005e006f047625 */ /* 0x000fe200078e0274 */
[----:B------:R-:W-:-:S03]  /*ae80*/  ISETP.NE.AND P2, PT, R135, RZ, PT ;  /* 0x000000ff8700720c */ /* 0x000fc60003f45270 */
[-C--:B------:R-:W-:Y:S01]  /*ae90*/  IMAD.WIDE R6, R7, R116.reuse, c[0x0][0x178] ;  /* 0x00005e0007067625 */ /* 0x080fe200078e0274 */
[-C--:B--2---:R-:W-:Y:S01]  /*aea0*/  LEA R17, R140, R117.reuse, 0x7 ;  /* 0x000000758c117211 */ /* 0x084fe200078e38ff */
[----:B------:R1:W-:Y:S01]  /*aeb0*/  @P4 STG.E.128 [R4.64], R12 ;  /* 0x0000000c04004986 */ /* 0x0003e2000c101d0a */
[----:B-----5:R-:W-:Y:S01]  /*aec0*/  FADD R28, R40, R28 ;  /* 0x0000001c281c7221 */ /* 0x020fe20000000000 */
[----:B------:R-:W-:Y:S01]  /*aed0*/  FADD R29, R41, R29 ;  /* 0x0000001d291d7221 */ /* 0x000fe20000000000 */
[----:B------:R-:W-:Y:S01]  /*aee0*/  FADD R30, R42, R30 ;  /* 0x0000001e2a1e7221 */ /* 0x000fe20000000000 */
[----:B------:R2:W-:Y:S01]  /*aef0*/  @P5 STG.E.128 [R6.64], R8 ;  /* 0x0000000806005986 */ /* 0x0005e2000c101d0a */
[----:B------:R-:W-:Y:S01]  /*af00*/  FADD R31, R43, R31 ;  /* 0x0000001f2b1f7221 */ /* 0x000fe20000000000 */
[----:B------:R-:W-:Y:S01]  /*af10*/  ISETP.NE.AND P3, PT, R137, RZ, PT ;  /* 0x000000ff8900720c */ /* 0x000fe20003f65270 */
[----:B------:R-:W-:Y:S01]  /*af20*/  FADD R36, R36, R44 ;  /* 0x0000002c24247221 */ /* 0x000fe20000000000 */
[----:B------:R-:W-:Y:S01]  /*af30*/  FADD R37, R37, R45 ;  /* 0x0000002d25257221 */ /* 0x000fe20000000000 */
[----:B------:R-:W-:Y:S01]  /*af40*/  FADD R38, R38, R46 ;  /* 0x0000002e26267221 */ /* 0x000fe20000000000 */
[----:B------:R-:W-:Y:S01]  /*af50*/  FADD R39, R39, R47 ;  /* 0x0000002f27277221 */ /* 0x000fe20000000000 */
[-C--:B-1----:R-:W-:Y:S01]  /*af60*/  IMAD.WIDE R4, R17, R116.reuse, c[0x0][0x178] ;  /* 0x00005e0011047625 */ /* 0x082fe200078e0274 */
[-C--:B------:R-:W-:Y:S01]  /*af70*/  LEA R13, R138, R117.reuse, 0x7 ;  /* 0x000000758a0d7211 */ /* 0x080fe200078e38ff */
[----:B------:R-:W-:Y:S01]  /*af80*/  FADD R32, R32, R56 ;  /* 0x0000003820207221 */ /* 0x000fe20000000000 */
[----:B------:R-:W-:Y:S01]  /*af90*/  FADD R33, R33, R57 ;  /* 0x0000003921217221 */ /* 0x000fe20000000000 */
[----:B--2---:R-:W-:Y:S01]  /*afa0*/  LEA R9, R136, R117, 0x7 ;  /* 0x0000007588097211 */ /* 0x004fe200078e38ff */
[----:B------:R1:W-:Y:S01]  /*afb0*/  @P1 STG.E.128 [R4.64], R28 ;  /* 0x0000001c04001986 */ /* 0x0003e2000c101d0a */
[----:B------:R-:W-:Y:S01]  /*afc0*/  IMAD.WIDE R6, R13, R116, c[0x0][0x178] ;  /* 0x00005e000d067625 */ /* 0x000fe200078e0274 */
[----:B------:R-:W-:Y:S01]  /*afd0*/  FADD R34, R34, R58 ;  /* 0x0000003a22227221 */ /* 0x000fe20000000000 */
[----:B------:R-:W-:Y:S01]  /*afe0*/  FADD R35, R35, R59 ;  /* 0x0000003b23237221 */ /* 0x000fe20000000000 */
[----:B------:R-:W-:Y:S01]  /*aff0*/  ISETP.NE.AND P4, PT, R131, RZ, PT ;  /* 0x000000ff8300720c */ /* 0x000fe20003f85270 */
[----:B------:R-:W-:Y:S04]  /*b000*/  LDS.128 R12, [R0+0x880] ;  /* 0x00088000000c7984 */ /* 0x000fe80000000c00 */
[----:B------:R2:W-:Y:S01]  /*b010*/  @P2 STG.E.128 [R6.64], R36 ;  /* 0x0000002406002986 */ /* 0x0005e2000c101d0a */
[----:B------:R-:W-:Y:S01]  /*b020*/  FADD R20, R20, R60 ;  /* 0x0000003c14147221 */ /* 0x000fe20000000000 */
[----:B------:R-:W-:-:S02]  /*b030*/  FADD R21, R21, R61 ;  /* 0x0000003d15157221 */ /* 0x000fc40000000000 */
[----:B------:R-:W-:Y:S01]  /*b040*/  LDS.128 R16, [R0+0x1100] ;  /* 0x0011000000107984 */ /* 0x000fe20000000c00 */
[----:B-1----:R-:W-:Y:S01]  /*b050*/  IMAD.WIDE R4, R9, R116, c[0x0][0x178] ;  /* 0x00005e0009047625 */ /* 0x002fe200078e0274 */
[----:B------:R-:W-:-:S05]  /*b060*/  LEA R9, R134, R117, 0x7 ;  /* 0x0000007586097211 */ /* 0x000fca00078e38ff */
[----:B--2---:R-:W-:Y:S01]  /*b070*/  IMAD.WIDE R6, R9, R116, c[0x0][0x178] ;  /* 0x00005e0009067625 */ /* 0x004fe200078e0274 */
[----:B------:R-:W-:Y:S01]  /*b080*/  LEA R9, R132, R117, 0x7 ;  /* 0x0000007584097211 */ /* 0x000fe200078e38ff */
[----:B------:R1:W-:Y:S01]  /*b090*/  @P3 STG.E.128 [R4.64], R32 ;  /* 0x0000002004003986 */ /* 0x0003e2000c101d0a */
[----:B------:R-:W-:Y:S01]  /*b0a0*/  FADD R22, R22, R62 ;  /* 0x0000003e16167221 */ /* 0x000fe20000000000 */
[----:B------:R-:W-:-:S05]  /*b0b0*/  FADD R23, R23, R63 ;  /* 0x0000003f17177221 */ /* 0x000fca0000000000 */
[----:B------:R2:W-:Y:S04]  /*b0c0*/  @P4 STG.E.128 [R6.64], R20 ;  /* 0x0000001406004986 */ /* 0x0005e8000c101d0a */
[----:B------:R-:W-:Y:S01]  /*b0d0*/  LDS.128 R20, [R0+0x1980] ;  /* 0x0019800000147984 */ /* 0x000fe20000000c00 */
[----:B-1----:R-:W-:-:S03]  /*b0e0*/  IMAD.WIDE R4, R9, R116, c[0x0][0x178] ;  /* 0x00005e0009047625 */ /* 0x002fc600078e0274 */
[----:B------:R-:W1:Y:S01]  /*b0f0*/  LDS.128 R8, [R0] ;  /* 0x0000000000087984 */ /* 0x000e620000000c00 */
[----:B------:R-:W-:Y:S01]  /*b100*/  ISETP.NE.AND P5, PT, R129, RZ, PT ;  /* 0x000000ff8100720c */ /* 0x000fe20003fa5270 */
[----:B------:R-:W-:Y:S01]  /*b110*/  FADD R68, R68, R72 ;  /* 0x0000004844447221 */ /* 0x000fe20000000000 */
[----:B------:R-:W-:Y:S01]  /*b120*/  FADD R69, R69, R73 ;  /* 0x0000004945457221 */ /* 0x000fe20000000000 */
[----:B------:R-:W-:Y:S01]  /*b130*/  FADD R70, R70, R74 ;  /* 0x0000004a46467221 */ /* 0x000fe20000000000 */
[----:B------:R-:W-:Y:S01]  /*b140*/  FADD R71, R71, R75 ;  /* 0x0000004b47477221 */ /* 0x000fe20000000000 */
[----:B------:R-:W-:Y:S02]  /*b150*/  ISETP.NE.AND P4, PT, R119, RZ, PT ;  /* 0x000000ff7700720c */ /* 0x000fe40003f85270 */
[----:B------:R-:W-:Y:S02]  /*b160*/  ISETP.NE.AND P3, PT, R121, RZ, PT ;  /* 0x000000ff7900720c */ /* 0x000fe40003f65270 */
[----:B------:R-:W-:-:S04]  /*b170*/  ISETP.NE.AND P2, PT, R123, RZ, PT ;  /* 0x000000ff7b00720c */ /* 0x000fc80003f45270 */
[----:B------:R3:W-:Y:S01]  /*b180*/  @P5 STG.E.128 [R4.64], R68 ;  /* 0x0000004404005986 */ /* 0x0007e2000c101d0a */
[----:B------:R-:W-:Y:S02]  /*b190*/  ISETP.NE.AND P5, PT, R3, RZ, PT ;  /* 0x000000ff0300720c */ /* 0x000fe40003fa5270 */
[-C--:B------:R-:W-:Y:S02]  /*b1a0*/  LEA R3, R130, R117.reuse, 0x7 ;  /* 0x0000007582037211 */ /* 0x080fe400078e38ff */
[----:B------:R-:W-:Y:S02]  /*b1b0*/  ISETP.NE.AND P1, PT, R127, RZ, PT ;  /* 0x000000ff7f00720c */ /* 0x000fe40003f25270 */
[-C--:B--2---:R-:W-:Y:S02]  /*b1c0*/  LEA R7, R122, R117.reuse, 0x7 ;  /* 0x000000757a077211 */ /* 0x084fe400078e38ff */
[-C--:B------:R-:W-:Y:S02]  /*b1d0*/  LEA R25, R124, R117.reuse, 0x7 ;  /* 0x000000757c197211 */ /* 0x080fe400078e38ff */
[-C--:B------:R-:W-:Y:S01]  /*b1e0*/  LEA R27, R126, R117.reuse, 0x7 ;  /* 0x000000757e1b7211 */ /* 0x080fe200078e38ff */
[----:B------:R-:W-:Y:S01]  /*b1f0*/  FADD R48, R48, R76 ;  /* 0x0000004c30307221 */ /* 0x000fe20000000000 */
[-C--:B------:R-:W-:Y:S01]  /*b200*/  LEA R29, R2, R117.reuse, 0x7 ;  /* 0x00000075021d7211 */ /* 0x080fe200078e38ff */
[----:B------:R-:W-:Y:S01]  /*b210*/  FADD R49, R49, R77 ;  /* 0x0000004d31317221 */ /* 0x000fe20000000000 */
[-C--:B------:R-:W-:Y:S01]  /*b220*/  LEA R31, R128, R117.reuse, 0x7 ;  /* 0x00000075801f7211 */ /* 0x080fe200078e38ff */
[----:B------:R-:W-:Y:S01]  /*b230*/  FADD R50, R50, R78 ;  /* 0x0000004e32327221 */ /* 0x000fe20000000000 */
[----:B------:R-:W-:Y:S01]  /*b240*/  FADD R51, R51, R79 ;  /* 0x0000004f33337221 */ /* 0x000fe20000000000 */
[-C--:B------:R-:W-:Y:S01]  /*b250*/  IMAD.WIDE R2, R3, R116.reuse, c[0x0][0x178] ;  /* 0x00005e0003027625 */ /* 0x080fe200078e0274 */
[----:B------:R-:W-:Y:S01]  /*b260*/  FADD R52, R52, R80 ;  /* 0x0000005034347221 */ /* 0x000fe20000000000 */
[----:B------:R-:W-:Y:S01]  /*b270*/  FADD R53, R53, R81 ;  /* 0x0000005135357221 */ /* 0x000fe20000000000 */
[----:B------:R-:W-:Y:S01]  /*b280*/  FADD R54, R54, R82 ;  /* 0x0000005236367221 */ /* 0x000fe20000000000 */
[----:B------:R-:W-:Y:S01]  /*b290*/  FADD R55, R55, R83 ;  /* 0x0000005337377221 */ /* 0x000fe20000000000 */
[-C--:B---3--:R-:W-:Y:S01]  /*b2a0*/  IMAD.WIDE R4, R7, R116.reuse, c[0x0][0x178] ;  /* 0x00005e0007047625 */ /* 0x088fe200078e0274 */
[----:B------:R-:W-:Y:S01]  /*b2b0*/  FADD R64, R64, R84 ;  /* 0x0000005440407221 */ /* 0x000fe20000000000 */
[----:B------:R-:W-:Y:S01]  /*b2c0*/  FADD R65, R65, R85 ;  /* 0x0000005541417221 */ /* 0x000fe20000000000 */
[----:B------:R-:W-:Y:S01]  /*b2d0*/  FADD R66, R66, R86 ;  /* 0x0000005642427221 */ /* 0x000fe20000000000 */
[----:B------:R-:W-:Y:S01]  /*b2e0*/  FADD R67, R67, R87 ;  /* 0x0000005743437221 */ /* 0x000fe20000000000 */
[----:B-1----:R-:W-:Y:S01]  /*b2f0*/  FADD R88, R8, R88 ;  /* 0x0000005808587221 */ /* 0x002fe20000000000 */
[----:B------:R-:W-:Y:S01]  /*b300*/  FADD R89, R9, R89 ;  /* 0x0000005909597221 */ /* 0x000fe20000000000 */
[-C--:B------:R-:W-:Y:S01]  /*b310*/  IMAD.WIDE R6, R25, R116.reuse, c[0x0][0x178] ;  /* 0x00005e0019067625 */ /* 0x080fe200078e0274 */
[----:B------:R-:W-:Y:S01]  /*b320*/  FADD R90, R10, R90 ;  /* 0x0000005a0a5a7221 */ /* 0x000fe20000000000 */
[----:B------:R-:W-:Y:S01]  /*b330*/  FADD R91, R11, R91 ;  /* 0x0000005b0b5b7221 */ /* 0x000fe20000000000 */
        /* <DEDUP_REMOVED lines=9> */
[----:B------:R-:W-:Y:S01]  /*b3d0*/  FADD R19, R19, R99 ;  /* 0x0000006313137221 */ /* 0x000fe20000000000 */
[----:B------:R1:W-:Y:S01]  /*b3e0*/  @P5 STG.E.128 [R2.64], R48 ;  /* 0x0000003002005986 */ /* 0x0003e2000c101d0a */
[----:B------:R-:W-:Y:S01]  /*b3f0*/  IMAD.WIDE R12, R31, R116, c[0x0][0x178] ;  /* 0x00005e001f0c7625 */ /* 0x000fe200078e0274 */
[----:B------:R-:W-:-:S02]  /*b400*/  LEA R117, R120, R117, 0x7 ;  /* 0x0000007578757211 */ /* 0x000fc400078e38ff */
[----:B------:R1:W-:Y:S04]  /*b410*/  @P4 STG.E.128 [R4.64], R52 ;  /* 0x0000003404004986 */ /* 0x0003e8000c101d0a */
[----:B------:R1:W-:Y:S04]  /*b420*/  @P3 STG.E.128 [R6.64], R64 ;  /* 0x0000004006003986 */ /* 0x0003e8000c101d0a */
[----:B------:R1:W-:Y:S04]  /*b430*/  @P2 STG.E.128 [R8.64], R88 ;  /* 0x0000005808002986 */ /* 0x0003e8000c101d0a */
[----:B------:R1:W-:Y:S01]  /*b440*/  @P1 STG.E.128 [R10.64], R92 ;  /* 0x0000005c0a001986 */ /* 0x0003e2000c101d0a */
[----:B------:R-:W-:-:S03]  /*b450*/  FADD R20, R20, R100 ;  /* 0x0000006414147221 */ /* 0x000fc60000000000 */
[----:B------:R1:W-:Y:S01]  /*b460*/  @P0 STG.E.128 [R12.64], R16 ;  /* 0x000000100c000986 */ /* 0x0003e2000c101d0a */
[----:B------:R-:W-:Y:S01]  /*b470*/  FADD R21, R21, R101 ;  /* 0x0000006515157221 */ /* 0x000fe20000000000 */
[----:B------:R-:W-:Y:S01]  /*b480*/  FADD R22, R22, R102 ;  /* 0x0000006616167221 */ /* 0x000fe20000000000 */
[----:B------:R-:W-:Y:S01]  /*b490*/  FADD R23, R23, R103 ;  /* 0x0000006717177221 */ /* 0x000fe20000000000 */
[----:B------:R-:W-:Y:S01]  /*b4a0*/  IMAD.WIDE R116, R117, R116, c[0x0][0x178] ;  /* 0x00005e0075747625 */ /* 0x000fe200078e0274 */
[----:B------:R-:W-:Y:S06]  /*b4b0*/  @!P6 EXIT ;  /* 0x000000000000e94d */ /* 0x000fec0003800000 */
[----:B------:R-:W-:Y:S01]  /*b4c0*/  STG.E.128 [R116.64], R20 ;  /* 0x0000001474007986 */ /* 0x000fe2000c101d0a */
[----:B------:R-:W-:Y:S05]  /*b4d0*/  EXIT ;  /* 0x000000000000794d */ /* 0x000fea0003800000 */
.L_x_2:
[----:B------:R-:W-:-:S00]  /*b4e0*/  BRA `(.L_x_2) ;  /* 0xfffffff000007947 */ /* 0x000fc0000383ffff */
[----:B------:R-:W-:-:S00]  /*b4f0*/  NOP ;  /* 0x0000000000007918 */ /* 0x000fc00000000000 */
        /* <DEDUP_REMOVED lines=8> */
.L_x_3:


//--------------------- .nv.shared.triton_mm      --------------------------
	.section	.nv.shared.triton_mm,"aw",@nobits
	.align	16
